	.target	sm_100a

	.elftype	@"ET_EXEC"


//--------------------- .note.nv.tkinfo           --------------------------
	.section	.note.nv.tkinfo,"",@"SHT_NOTE"
	.sectionflags	@"SHF_NOTE_NV_TKINFO"
	.tkinfo
        /*0018*/ 	.word	0x00000002
        /*0030*/ 	.string	""
        /*0030*/ 	.string	"ptxas"
        /*0030*/ 	.string	"Cuda compilation tools, release 13.0, V13.0.88"
        /*0030*/ 	.string	"Build cuda_13.0.r13.0/compiler.36424714_0"
        /*0030*/ 	.string	"-arch sm_100a -m 64 "



//--------------------- .note.nv.cuinfo           --------------------------
	.section	.note.nv.cuinfo,"",@"SHT_NOTE"
	.sectionflags	@"SHF_NOTE_NV_CUINFO"
        /*0018*/ 	.short	0x0002
        /*001a*/ 	.short	0x0064
        /*001c*/ 	.short	0x0082
	.zero		2


//--------------------- .nv.info                  --------------------------
	.section	.nv.info,"",@"SHT_CUDA_INFO"
	.align	4


	//----- nvinfo : EIATTR_REGCOUNT
	.align		4
        /*0000*/ 	.byte	0x04, 0x2f
        /*0002*/ 	.short	(.L_19 - .L_18)
	.align		4
.L_18:
        /*0004*/ 	.word	index@(_ZN7cutlass13device_kernelINS_4gemm6kernel13GemmUniversalIN4cute5tupleIJiiiiEEENS1_10collective13CollectiveMmaINS1_35MainloopSm100TmaUmmaWarpSpecializedILi4ELi2ELi4ENS5_IJNS4_1CILi1EEESB_SB_EEEEENS5_IJNSA_ILi64EEESE_NSA_ILi128EEEEEENS_12float_e5m2_tENS5_IJlSB_lEEESH_SI_NS4_8TiledMMAINS4_8MMA_AtomIJNS4_10MMA_TraitsINS4_19SM100_MMA_F8F6F4_SSEJSH_SH_fSE_SE_NS4_17integral_constantINS4_4UMMA5MajorELSP_0EEESQ_NSN_INSO_7ScaleInELSR_0EEESS_EEEEEENS4_6LayoutISC_NS5_IJNSA_ILi0EEESW_SW_EEEEENS5_IJNS4_10UnderscoreESZ_SZ_EEEEENS4_13SM90_TMA_LOADENS4_14ComposedLayoutINS4_7SwizzleILi3ELi4ELi3EEENS4_18smem_ptr_flag_bitsILi8EEENSV_INS5_IJNSA_ILi8EEESF_EEENS5_IJSF_SB_EEEEEEEvNS4_8identityES12_S1C_vS1D_EENS_8epilogue10collective18CollectiveEpilogueINS1F_23Sm100TmaWarpSpecializedILi1ELi1ELi32ELb0ELb0EEEJSG_NS5_IJNSV_ISE_SB_EES1K_EEESH_SI_SH_SI_NS1F_6fusion15FusionCallbacksIS1J_NS1M_17LinearCombinationISH_fSH_fLNS_15FloatRoundStyleE2EEESG_S1L_JEEENS4_5SM1004TMEM4LOAD26SM100_TMEM_LOAD_16dp32b32xES12_NS13_INS14_ILi2ELi4ELi3EEES17_NSV_INS5_IJS18_SE_EEENS5_IJSE_SB_EEEEEEENS4_39AutoVectorizingCopyWithAssumedAlignmentILi128EEENS4_14SM90_TMA_STOREES20_S22_S22_EEEvvEEEEvNT_6ParamsE)
        /*0008*/ 	.word	0x00000078


	//----- nvinfo : EIATTR_FRAME_SIZE
	.align		4
.L_19:
        /*000c*/ 	.byte	0x04, 0x11
        /*000e*/ 	.short	(.L_21 - .L_20)
	.align		4
.L_20:
        /*0010*/ 	.word	index@($__internal_2_$__cuda_sm10x_tcgen05_guardrail_trap_unallocated_columns_being_dealloced)
        /*0014*/ 	.word	0x00000000


	//----- nvinfo : EIATTR_FRAME_SIZE
	.align		4
.L_21:
        /*0018*/ 	.byte	0x04, 0x11
        /*001a*/ 	.short	(.L_23 - .L_22)
	.align		4
.L_22:
        /*001c*/ 	.word	index@($__internal_1_$__cuda_sm10x_tcgen05_guardrail_trap_phase_invalid_during_alloc)
        /*0020*/ 	.word	0x00000000


	//----- nvinfo : EIATTR_FRAME_SIZE
	.align		4
.L_23:
        /*0024*/ 	.byte	0x04, 0x11
        /*0026*/ 	.short	(.L_25 - .L_24)
	.align		4
.L_24:
        /*0028*/ 	.word	index@($__internal_0_$__cuda_sm10x_tcgen05_guardrail_trap_col_being_dealloced_not_returned_by_alloc)
        /*002c*/ 	.word	0x00000000


	//----- nvinfo : EIATTR_FRAME_SIZE
	.align		4
.L_25:
        /*0030*/ 	.byte	0x04, 0x11
        /*0032*/ 	.short	(.L_27 - .L_26)
	.align		4
.L_26:
        /*0034*/ 	.word	index@(_ZN7cutlass13device_kernelINS_4gemm6kernel13GemmUniversalIN4cute5tupleIJiiiiEEENS1_10collective13CollectiveMmaINS1_35MainloopSm100TmaUmmaWarpSpecializedILi4ELi2ELi4ENS5_IJNS4_1CILi1EEESB_SB_EEEEENS5_IJNSA_ILi64EEESE_NSA_ILi128EEEEEENS_12float_e5m2_tENS5_IJlSB_lEEESH_SI_NS4_8TiledMMAINS4_8MMA_AtomIJNS4_10MMA_TraitsINS4_19SM100_MMA_F8F6F4_SSEJSH_SH_fSE_SE_NS4_17integral_constantINS4_4UMMA5MajorELSP_0EEESQ_NSN_INSO_7ScaleInELSR_0EEESS_EEEEEENS4_6LayoutISC_NS5_IJNSA_ILi0EEESW_SW_EEEEENS5_IJNS4_10UnderscoreESZ_SZ_EEEEENS4_13SM90_TMA_LOADENS4_14ComposedLayoutINS4_7SwizzleILi3ELi4ELi3EEENS4_18smem_ptr_flag_bitsILi8EEENSV_INS5_IJNSA_ILi8EEESF_EEENS5_IJSF_SB_EEEEEEEvNS4_8identityES12_S1C_vS1D_EENS_8epilogue10collective18CollectiveEpilogueINS1F_23Sm100TmaWarpSpecializedILi1ELi1ELi32ELb0ELb0EEEJSG_NS5_IJNSV_ISE_SB_EES1K_EEESH_SI_SH_SI_NS1F_6fusion15FusionCallbacksIS1J_NS1M_17LinearCombinationISH_fSH_fLNS_15FloatRoundStyleE2EEESG_S1L_JEEENS4_5SM1004TMEM4LOAD26SM100_TMEM_LOAD_16dp32b32xES12_NS13_INS14_ILi2ELi4ELi3EEES17_NSV_INS5_IJS18_SE_EEENS5_IJSE_SB_EEEEEEENS4_39AutoVectorizingCopyWithAssumedAlignmentILi128EEENS4_14SM90_TMA_STOREES20_S22_S22_EEEvvEEEEvNT_6ParamsE)
        /*0038*/ 	.word	0x00000000


	//----- nvinfo : EIATTR_MIN_STACK_SIZE
	.align		4
.L_27:
        /*003c*/ 	.byte	0x04, 0x12
        /*003e*/ 	.short	(.L_29 - .L_28)
	.align		4
.L_28:
        /*0040*/ 	.word	index@(_ZN7cutlass13device_kernelINS_4gemm6kernel13GemmUniversalIN4cute5tupleIJiiiiEEENS1_10collective13CollectiveMmaINS1_35MainloopSm100TmaUmmaWarpSpecializedILi4ELi2ELi4ENS5_IJNS4_1CILi1EEESB_SB_EEEEENS5_IJNSA_ILi64EEESE_NSA_ILi128EEEEEENS_12float_e5m2_tENS5_IJlSB_lEEESH_SI_NS4_8TiledMMAINS4_8MMA_AtomIJNS4_10MMA_TraitsINS4_19SM100_MMA_F8F6F4_SSEJSH_SH_fSE_SE_NS4_17integral_constantINS4_4UMMA5MajorELSP_0EEESQ_NSN_INSO_7ScaleInELSR_0EEESS_EEEEEENS4_6LayoutISC_NS5_IJNSA_ILi0EEESW_SW_EEEEENS5_IJNS4_10UnderscoreESZ_SZ_EEEEENS4_13SM90_TMA_LOADENS4_14ComposedLayoutINS4_7SwizzleILi3ELi4ELi3EEENS4_18smem_ptr_flag_bitsILi8EEENSV_INS5_IJNSA_ILi8EEESF_EEENS5_IJSF_SB_EEEEEEEvNS4_8identityES12_S1C_vS1D_EENS_8epilogue10collective18CollectiveEpilogueINS1F_23Sm100TmaWarpSpecializedILi1ELi1ELi32ELb0ELb0EEEJSG_NS5_IJNSV_ISE_SB_EES1K_EEESH_SI_SH_SI_NS1F_6fusion15FusionCallbacksIS1J_NS1M_17LinearCombinationISH_fSH_fLNS_15FloatRoundStyleE2EEESG_S1L_JEEENS4_5SM1004TMEM4LOAD26SM100_TMEM_LOAD_16dp32b32xES12_NS13_INS14_ILi2ELi4ELi3EEES17_NSV_INS5_IJS18_SE_EEENS5_IJSE_SB_EEEEEEENS4_39AutoVectorizingCopyWithAssumedAlignmentILi128EEENS4_14SM90_TMA_STOREES20_S22_S22_EEEvvEEEEvNT_6ParamsE)
        /*0044*/ 	.word	0x00000000
.L_29:


//--------------------- .nv.compat                --------------------------
	.section	.nv.compat,"",@"SHT_CUDA_COMPAT_INFO"
	.align	4
        /*0000*/ 	.byte	0x02, 0x09, 0x01, 0x00, 0x02, 0x02, 0x02, 0x00, 0x02, 0x05, 0x05, 0x00, 0x03, 0x07, 0x01, 0x01
        /*0010*/ 	.byte	0x02, 0x03, 0x01, 0x00, 0x02, 0x06, 0x01, 0x00, 0x04, 0x0b, 0x08, 0x00, 0x09, 0x00, 0x00, 0x00
        /*0020*/ 	.byte	0x00, 0x00, 0x00, 0x00


//--------------------- .nv.info._ZN7cutlass13device_kernelINS_4gemm6kernel13GemmUniversalIN4cute5tupleIJiiiiEEENS1_10collective13CollectiveMmaINS1_35MainloopSm100TmaUmmaWarpSpecializedILi4ELi2ELi4ENS5_IJNS4_1CILi1EEESB_SB_EEEEENS5_IJNSA_ILi64EEESE_NSA_ILi128EEEEEENS_12float_e5m2_tENS5_IJlSB_lEEESH_SI_NS4_8TiledMMAINS4_8MMA_AtomIJNS4_10MMA_TraitsINS4_19SM100_MMA_F8F6F4_SSEJSH_SH_fSE_SE_NS4_17integral_constantINS4_4UMMA5MajorELSP_0EEESQ_NSN_INSO_7ScaleInELSR_0EEESS_EEEEEENS4_6LayoutISC_NS5_IJNSA_ILi0EEESW_SW_EEEEENS5_IJNS4_10UnderscoreESZ_SZ_EEEEENS4_13SM90_TMA_LOADENS4_14ComposedLayoutINS4_7SwizzleILi3ELi4ELi3EEENS4_18smem_ptr_flag_bitsILi8EEENSV_INS5_IJNSA_ILi8EEESF_EEENS5_IJSF_SB_EEEEEEEvNS4_8identityES12_S1C_vS1D_EENS_8epilogue10collective18CollectiveEpilogueINS1F_23Sm100TmaWarpSpecializedILi1ELi1ELi32ELb0ELb0EEEJSG_NS5_IJNSV_ISE_SB_EES1K_EEESH_SI_SH_SI_NS1F_6fusion15FusionCallbacksIS1J_NS1M_17LinearCombinationISH_fSH_fLNS_15FloatRoundStyleE2EEESG_S1L_JEEENS4_5SM1004TMEM4LOAD26SM100_TMEM_LOAD_16dp32b32xES12_NS13_INS14_ILi2ELi4ELi3EEES17_NSV_INS5_IJS18_SE_EEENS5_IJSE_SB_EEEEEEENS4_39AutoVectorizingCopyWithAssumedAlignmentILi128EEENS4_14SM90_TMA_STOREES20_S22_S22_EEEvvEEEEvNT_6ParamsE --------------------------
	.section	.nv.info._ZN7cutlass13device_kernelINS_4gemm6kernel13GemmUniversalIN4cute5tupleIJiiiiEEENS1_10collective13CollectiveMmaINS1_35MainloopSm100TmaUmmaWarpSpecializedILi4ELi2ELi4ENS5_IJNS4_1CILi1EEESB_SB_EEEEENS5_IJNSA_ILi64EEESE_NSA_ILi128EEEEEENS_12float_e5m2_tENS5_IJlSB_lEEESH_SI_NS4_8TiledMMAINS4_8MMA_AtomIJNS4_10MMA_TraitsINS4_19SM100_MMA_F8F6F4_SSEJSH_SH_fSE_SE_NS4_17integral_constantINS4_4UMMA5MajorELSP_0EEESQ_NSN_INSO_7ScaleInELSR_0EEESS_EEEEEENS4_6LayoutISC_NS5_IJNSA_ILi0EEESW_SW_EEEEENS5_IJNS4_10UnderscoreESZ_SZ_EEEEENS4_13SM90_TMA_LOADENS4_14ComposedLayoutINS4_7SwizzleILi3ELi4ELi3EEENS4_18smem_ptr_flag_bitsILi8EEENSV_INS5_IJNSA_ILi8EEESF_EEENS5_IJSF_SB_EEEEEEEvNS4_8identityES12_S1C_vS1D_EENS_8epilogue10collective18CollectiveEpilogueINS1F_23Sm100TmaWarpSpecializedILi1ELi1ELi32ELb0ELb0EEEJSG_NS5_IJNSV_ISE_SB_EES1K_EEESH_SI_SH_SI_NS1F_6fusion15FusionCallbacksIS1J_NS1M_17LinearCombinationISH_fSH_fLNS_15FloatRoundStyleE2EEESG_S1L_JEEENS4_5SM1004TMEM4LOAD26SM100_TMEM_LOAD_16dp32b32xES12_NS13_INS14_ILi2ELi4ELi3EEES17_NSV_INS5_IJS18_SE_EEENS5_IJSE_SB_EEEEEEENS4_39AutoVectorizingCopyWithAssumedAlignmentILi128EEENS4_14SM90_TMA_STOREES20_S22_S22_EEEvvEEEEvNT_6ParamsE,"",@"SHT_CUDA_INFO"
	.sectionflags	@""
	.align	4


	//----- nvinfo : EIATTR_CUDA_API_VERSION
	.align		4
        /*0000*/ 	.byte	0x04, 0x37
        /*0002*/ 	.short	(.L_31 - .L_30)
.L_30:
        /*0004*/ 	.word	0x00000082


	//----- nvinfo : EIATTR_KPARAM_INFO
	.align		4
.L_31:
        /*0008*/ 	.byte	0x04, 0x17
        /*000a*/ 	.short	(.L_33 - .L_32)
.L_32:
        /*000c*/ 	.word	0x00000000
        /*0010*/ 	.short	0x0000
        /*0012*/ 	.short	0x0000
        /*0014*/ 	.byte	0x00, 0xf0, 0x01, 0x20


	//----- nvinfo : EIATTR_AT_ENTRY_FRAGMENTS
	.align		4
.L_33:
        /*0018*/ 	.byte	0x04, 0x4f
        /*001a*/ 	.short	(.L_35 - .L_34)


	//   ....[0]....
.L_34:
        /*001c*/ 	.word	0x00000006


	//----- nvinfo : EIATTR_RESERVED_SMEM_USED
	.align		4
.L_35:
        /*0020*/ 	.byte	0x01, 0x41
	.zero		2


	//----- nvinfo : EIATTR_SPARSE_MMA_MASK
	.align		4
        /*0024*/ 	.byte	0x03, 0x50
        /*0026*/ 	.short	0x0000


	//----- nvinfo : EIATTR_TCGEN05_1CTA_USED
	.align		4
        /*0028*/ 	.byte	0x01, 0x51
	.zero		2


	//----- nvinfo : EIATTR_MAXREG_COUNT
	.align		4
        /*002c*/ 	.byte	0x03, 0x1b
        /*002e*/ 	.short	0x00ff


	//----- nvinfo : EIATTR_NUM_BARRIERS
	.align		4
        /*0030*/ 	.byte	0x02, 0x4c
        /*0032*/ 	.byte	0x07
	.zero		1


	//----- nvinfo : EIATTR_EXTERNS
	.align		4
        /*0034*/ 	.byte	0x04, 0x0f
        /*0036*/ 	.short	(.L_37 - .L_36)


	//   ....[0]....
	.align		4
.L_36:
        /*0038*/ 	.word	index@(__assertfail)


	//----- nvinfo : EIATTR_MERCURY_ISA_VERSION
	.align		4
.L_37:
        /*003c*/ 	.byte	0x03, 0x5f
        /*003e*/ 	.short	0x0101


	//----- nvinfo : EIATTR_INT_WARP_WIDE_INSTR_OFFSETS
	.align		4
        /*0040*/ 	.byte	0x04, 0x31
        /*0042*/ 	.short	(.L_39 - .L_38)


	//   ....[0]....
.L_38:
        /*0044*/ 	.word	0x00001d60


	//   ....[1]....
        /*0048*/ 	.word	0x00003810


	//   ....[2]....
        /*004c*/ 	.word	0x00003830


	//   ....[3]....
        /*0050*/ 	.word	0x00003860


	//   ....[4]....
        /*0054*/ 	.word	0x00004270


	//   ....[5]....
        /*0058*/ 	.word	0x00004360


	//----- nvinfo : EIATTR_COOP_GROUP_MASK_REGIDS
	.align		4
.L_39:
        /*005c*/ 	.byte	0x04, 0x29
        /*005e*/ 	.short	(.L_41 - .L_40)


	//   ....[0]....
.L_40:
        /*0060*/ 	.word	0xffffffff


	//   ....[1]....
        /*0064*/ 	.word	0xffffffff


	//   ....[2]....
        /*0068*/ 	.word	0xffffffff


	//   ....[3]....
        /*006c*/ 	.word	0xffffffff


	//   ....[4]....
        /*0070*/ 	.word	0xffffffff


	//   ....[5]....
        /*0074*/ 	.word	0xffffffff


	//   ....[6]....
        /*0078*/ 	.word	0xffffffff


	//   ....[7]....
        /*007c*/ 	.word	0xffffffff


	//   ....[8]....
        /*0080*/ 	.word	0xffffffff


	//   ....[9]....
        /*0084*/ 	.word	0xffffffff


	//   ....[10]....
        /*0088*/ 	.word	0xffffffff


	//   ....[11]....
        /*008c*/ 	.word	0xffffffff


	//   ....[12]....
        /*0090*/ 	.word	0xffffffff


	//----- nvinfo : EIATTR_COOP_GROUP_INSTR_OFFSETS
	.align		4
.L_41:
        /*0094*/ 	.byte	0x04, 0x28
        /*0096*/ 	.short	(.L_43 - .L_42)


	//   ....[0]....
.L_42:
        /*0098*/ 	.word	0x00000090


	//   ....[1]....
        /*009c*/ 	.word	0x000004d0


	//   ....[2]....
        /*00a0*/ 	.word	0x00000640


	//   ....[3]....
        /*00a4*/ 	.word	0x00000780


	//   ....[4]....
        /*00a8*/ 	.word	0x00000880


	//   ....[5]....
        /*00ac*/ 	.word	0x000009f0


	//   ....[6]....
        /*00b0*/ 	.word	0x00000b90


	//   ....[7]....
        /*00b4*/ 	.word	0x00001c40


	//   ....[8]....
        /*00b8*/ 	.word	0x00002a20


	//   ....[9]....
        /*00bc*/ 	.word	0x00002c30


	//   ....[10]....
        /*00c0*/ 	.word	0x00002c60


	//   ....[11]....
        /*00c4*/ 	.word	0x000036f0


	//   ....[12]....
        /*00c8*/ 	.word	0x00003920


	//----- nvinfo : EIATTR_VRC_CTA_INIT_COUNT
	.align		4
.L_43:
        /*00cc*/ 	.byte	0x02, 0x4a
        /*00ce*/ 	.byte	0x80
	.zero		1


	//----- nvinfo : EIATTR_SYSCALL_OFFSETS
	.align		4
        /*00d0*/ 	.byte	0x04, 0x46
        /*00d2*/ 	.short	(.L_45 - .L_44)


	//   ....[0]....
.L_44:
        /*00d4*/ 	.word	0x00004d80


	//   ....[1]....
        /*00d8*/ 	.word	0x00004ec0


	//   ....[2]....
        /*00dc*/ 	.word	0x00005620


	//----- nvinfo : EIATTR_MBARRIER_INSTR_OFFSETS
	.align		4
.L_45:
        /*00e0*/ 	.byte	0x04, 0x39
        /*00e2*/ 	.short	(.L_47 - .L_46)


	//   ....[0]....
.L_46:
        /*00e4*/ 	.word	0x000005b0
        /*00e8*/ 	.word	0x000000ff
        /*00ec*/ 	.word	0x00000000
        /*00f0*/ 	.short	0x0100
        /*00f2*/ 	.byte	0x05
	.zero		1


	//   ....[1]....
        /*00f4*/ 	.word	0x000005c0
        /*00f8*/ 	.word	0x000000ff
        /*00fc*/ 	.word	0x00000020
        /*0100*/ 	.short	0x0100
        /*0102*/ 	.byte	0x05
	.zero		1


	//   ....[2]....
        /*0104*/ 	.word	0x000005d0
        /*0108*/ 	.word	0x000000ff
        /*010c*/ 	.word	0x00000008
        /*0110*/ 	.short	0x0100
        /*0112*/ 	.byte	0x05
	.zero		1


	//   ....[3]....
        /*0114*/ 	.word	0x000005e0
        /*0118*/ 	.word	0x000000ff
        /*011c*/ 	.word	0x00000028
        /*0120*/ 	.short	0x0100
        /*0122*/ 	.byte	0x05
	.zero		1


	//   ....[4]....
        /*0124*/ 	.word	0x000005f0
        /*0128*/ 	.word	0x000000ff
        /*012c*/ 	.word	0x00000010
        /*0130*/ 	.short	0x0100
        /*0132*/ 	.byte	0x05
	.zero		1


	//   ....[5]....
        /*0134*/ 	.word	0x00000600
        /*0138*/ 	.word	0x000000ff
        /*013c*/ 	.word	0x00000030
        /*0140*/ 	.short	0x0100
        /*0142*/ 	.byte	0x05
	.zero		1


	//   ....[6]....
        /*0144*/ 	.word	0x00000610
        /*0148*/ 	.word	0x000000ff
        /*014c*/ 	.word	0x00000018
        /*0150*/ 	.short	0x0100
        /*0152*/ 	.byte	0x05
	.zero		1


	//   ....[7]....
        /*0154*/ 	.word	0x00000620
        /*0158*/ 	.word	0x000000ff
        /*015c*/ 	.word	0x00000038
        /*0160*/ 	.short	0x0100
        /*0162*/ 	.byte	0x05
	.zero		1


	//   ....[8]....
        /*0164*/ 	.word	0x00000750
        /*0168*/ 	.word	0x000000ff
        /*016c*/ 	.word	0x00000040
        /*0170*/ 	.short	0x0100
        /*0172*/ 	.byte	0x06
	.zero		1


	//   ....[9]....
        /*0174*/ 	.word	0x00000760
        /*0178*/ 	.word	0x000000ff
        /*017c*/ 	.word	0x00000048
        /*0180*/ 	.short	0x0100
        /*0182*/ 	.byte	0x06
	.zero		1


	//   ....[10]....
        /*0184*/ 	.word	0x00000850
        /*0188*/ 	.word	0x000000ff
        /*018c*/ 	.word	0x00000050
        /*0190*/ 	.short	0x0100
        /*0192*/ 	.byte	0x05
	.zero		1


	//   ....[11]....
        /*0194*/ 	.word	0x00000860
        /*0198*/ 	.word	0x000000ff
        /*019c*/ 	.word	0x00000058
        /*01a0*/ 	.short	0x0100
        /*01a2*/ 	.byte	0x05
	.zero		1


	//   ....[12]....
        /*01a4*/ 	.word	0x000009a0
        /*01a8*/ 	.word	0x000000ff
        /*01ac*/ 	.word	0x00000060
        /*01b0*/ 	.short	0x0100
        /*01b2*/ 	.byte	0x05
	.zero		1


	//   ....[13]....
        /*01b4*/ 	.word	0x000009b0
        /*01b8*/ 	.word	0x000000ff
        /*01bc*/ 	.word	0x00000070
        /*01c0*/ 	.short	0x0100
        /*01c2*/ 	.byte	0x05
	.zero		1


	//   ....[14]....
        /*01c4*/ 	.word	0x000009c0
        /*01c8*/ 	.word	0x000000ff
        /*01cc*/ 	.word	0x00000068
        /*01d0*/ 	.short	0x0100
        /*01d2*/ 	.byte	0x05
	.zero		1


	//   ....[15]....
        /*01d4*/ 	.word	0x000009d0
        /*01d8*/ 	.word	0x000000ff
        /*01dc*/ 	.word	0x00000078
        /*01e0*/ 	.short	0x0100
        /*01e2*/ 	.byte	0x05
	.zero		1


	//   ....[16]....
        /*01e4*/ 	.word	0x00000b00
        /*01e8*/ 	.word	0x000000ff
        /*01ec*/ 	.word	0x00000080
        /*01f0*/ 	.short	0x0100
        /*01f2*/ 	.byte	0x06
	.zero		1


	//   ....[17]....
        /*01f4*/ 	.word	0x00000b10
        /*01f8*/ 	.word	0x000000ff
        /*01fc*/ 	.word	0x000000a0
        /*0200*/ 	.short	0x0100
        /*0202*/ 	.byte	0x06
	.zero		1


	//   ....[18]....
        /*0204*/ 	.word	0x00000b20
        /*0208*/ 	.word	0x000000ff
        /*020c*/ 	.word	0x00000088
        /*0210*/ 	.short	0x0100
        /*0212*/ 	.byte	0x06
	.zero		1


	//   ....[19]....
        /*0214*/ 	.word	0x00000b30
        /*0218*/ 	.word	0x000000ff
        /*021c*/ 	.word	0x000000a8
        /*0220*/ 	.short	0x0100
        /*0222*/ 	.byte	0x06
	.zero		1


	//   ....[20]....
        /*0224*/ 	.word	0x00000b40
        /*0228*/ 	.word	0x000000ff
        /*022c*/ 	.word	0x00000090
        /*0230*/ 	.short	0x0100
        /*0232*/ 	.byte	0x06
	.zero		1


	//   ....[21]....
        /*0234*/ 	.word	0x00000b50
        /*0238*/ 	.word	0x000000ff
        /*023c*/ 	.word	0x000000b0
        /*0240*/ 	.short	0x0100
        /*0242*/ 	.byte	0x06
	.zero		1


	//   ....[22]....
        /*0244*/ 	.word	0x00000b60
        /*0248*/ 	.word	0x000000ff
        /*024c*/ 	.word	0x00000098
        /*0250*/ 	.short	0x0100
        /*0252*/ 	.byte	0x06
	.zero		1


	//   ....[23]....
        /*0254*/ 	.word	0x00000b70
        /*0258*/ 	.word	0x000000ff
        /*025c*/ 	.word	0x000000b8
        /*0260*/ 	.short	0x0100
        /*0262*/ 	.byte	0x06
	.zero		1


	//   ....[24]....
        /*0264*/ 	.word	0x00000c60
        /*0268*/ 	.word	0x000000ff
        /*026c*/ 	.word	0x000000c0
        /*0270*/ 	.short	0x0100
        /*0272*/ 	.byte	0x05
	.zero		1


	//   ....[25]....
        /*0274*/ 	.word	0x00000c70
        /*0278*/ 	.word	0x000000ff
        /*027c*/ 	.word	0x000000d0
        /*0280*/ 	.short	0x0100
        /*0282*/ 	.byte	0x05
	.zero		1


	//   ....[26]....
        /*0284*/ 	.word	0x00000c80
        /*0288*/ 	.word	0x000000ff
        /*028c*/ 	.word	0x000000c8
        /*0290*/ 	.short	0x0100
        /*0292*/ 	.byte	0x05
	.zero		1


	//   ....[27]....
        /*0294*/ 	.word	0x00000c90
        /*0298*/ 	.word	0x000000ff
        /*029c*/ 	.word	0x000000d8
        /*02a0*/ 	.short	0x0100
        /*02a2*/ 	.byte	0x05
	.zero		1


	//   ....[28]....
        /*02a4*/ 	.word	0x00001560
        /*02a8*/ 	.word	0x00000003
        /*02ac*/ 	.word	0x000000d0
        /*02b0*/ 	.short	0x010a
        /*02b2*/ 	.byte	0xff
	.zero		1


	//   ....[29]....
        /*02b4*/ 	.word	0x00001590
        /*02b8*/ 	.word	0x00000003
        /*02bc*/ 	.word	0x000000c0
        /*02c0*/ 	.short	0x0101
        /*02c2*/ 	.byte	0xff
	.zero		1


	//   ....[30]....
        /*02c4*/ 	.word	0x00001660
        /*02c8*/ 	.word	0x000000ff
        /*02cc*/ 	.word	0x00000020
        /*02d0*/ 	.short	0x010a
        /*02d2*/ 	.byte	0x08
	.zero		1


	//   ....[31]....
        /*02d4*/ 	.word	0x00001700
        /*02d8*/ 	.word	0x000000ff
        /*02dc*/ 	.word	0x00000020
        /*02e0*/ 	.short	0x010a
        /*02e2*/ 	.byte	0x21
	.zero		1


	//   ....[32]....
        /*02e4*/ 	.word	0x00001860
        /*02e8*/ 	.word	0x000000ff
        /*02ec*/ 	.word	0x00000020
        /*02f0*/ 	.short	0x010a
        /*02f2*/ 	.byte	0x08
	.zero		1


	//   ....[33]....
        /*02f4*/ 	.word	0x00001950
        /*02f8*/ 	.word	0x000000ff
        /*02fc*/ 	.word	0x00000058
        /*0300*/ 	.short	0x0101
        /*0302*/ 	.byte	0x04
	.zero		1


	//   ....[34]....
        /*0304*/ 	.word	0x00001970
        /*0308*/ 	.word	0x000000ff
        /*030c*/ 	.word	0x00000020
        /*0310*/ 	.short	0x010a
        /*0312*/ 	.byte	0x08
	.zero		1


	//   ....[35]....
        /*0314*/ 	.word	0x000019f0
        /*0318*/ 	.word	0x000000ff
        /*031c*/ 	.word	0x00000020
        /*0320*/ 	.short	0x010a
        /*0322*/ 	.byte	0x11
	.zero		1


	//   ....[36]....
        /*0324*/ 	.word	0x00001b50
        /*0328*/ 	.word	0x000000ff
        /*032c*/ 	.word	0x00000020
        /*0330*/ 	.short	0x010a
        /*0332*/ 	.byte	0x08
	.zero		1


	//   ....[37]....
        /*0334*/ 	.word	0x00001c70
        /*0338*/ 	.word	0x00000002
        /*033c*/ 	.word	0x00000060
        /*0340*/ 	.short	0x010a
        /*0342*/ 	.byte	0xff
	.zero		1


	//   ....[38]....
        /*0344*/ 	.word	0x00001d30
        /*0348*/ 	.word	0x00000002
        /*034c*/ 	.word	0x00000000
        /*0350*/ 	.short	0x0101
        /*0352*/ 	.byte	0xff
	.zero		1


	//   ....[39]....
        /*0354*/ 	.word	0x00002290
        /*0358*/ 	.word	0x000000ff
        /*035c*/ 	.word	0x00000000
        /*0360*/ 	.short	0x010a
        /*0362*/ 	.byte	0x05
	.zero		1


	//   ....[40]....
        /*0364*/ 	.word	0x00002320
        /*0368*/ 	.word	0x000000ff
        /*036c*/ 	.word	0x00000000
        /*0370*/ 	.short	0x010a
        /*0372*/ 	.byte	0x05
	.zero		1


	//   ....[41]....
        /*0374*/ 	.word	0x000023b0
        /*0378*/ 	.word	0x000000ff
        /*037c*/ 	.word	0x00000000
        /*0380*/ 	.short	0x010a
        /*0382*/ 	.byte	0x05
	.zero		1


	//   ....[42]....
        /*0384*/ 	.word	0x00002450
        /*0388*/ 	.word	0x00000000
        /*038c*/ 	.word	0x00000000
        /*0390*/ 	.short	0x010a
        /*0392*/ 	.byte	0xff
	.zero		1


	//   ....[43]....
        /*0394*/ 	.word	0x00002570
        /*0398*/ 	.word	0x00000000
        /*039c*/ 	.word	0x000000c0
        /*03a0*/ 	.short	0x010a
        /*03a2*/ 	.byte	0xff
	.zero		1


	//   ....[44]....
        /*03a4*/ 	.word	0x000025d0
        /*03a8*/ 	.word	0x00000004
        /*03ac*/ 	.word	0x00000000
        /*03b0*/ 	.short	0x0101
        /*03b2*/ 	.byte	0xff
	.zero		1


	//   ....[45]....
        /*03b4*/ 	.word	0x000025f0
        /*03b8*/ 	.word	0x000000ff
        /*03bc*/ 	.word	0x00000070
        /*03c0*/ 	.short	0x010a
        /*03c2*/ 	.byte	0x05
	.zero		1


	//   ....[46]....
        /*03c4*/ 	.word	0x00002710
        /*03c8*/ 	.word	0x00000000
        /*03cc*/ 	.word	0x00000060
        /*03d0*/ 	.short	0x010a
        /*03d2*/ 	.byte	0xff
	.zero		1


	//   ....[47]....
        /*03d4*/ 	.word	0x00002820
        /*03d8*/ 	.word	0x00000000
        /*03dc*/ 	.word	0x00000000
        /*03e0*/ 	.short	0x0101
        /*03e2*/ 	.byte	0xff
	.zero		1


	//   ....[48]....
        /*03e4*/ 	.word	0x000028b0
        /*03e8*/ 	.word	0x000000ff
        /*03ec*/ 	.word	0x00000070
        /*03f0*/ 	.short	0x0106
        /*03f2*/ 	.byte	0x05
	.zero		1


	//   ....[49]....
        /*03f4*/ 	.word	0x000028d0
        /*03f8*/ 	.word	0x000000ff
        /*03fc*/ 	.word	0x00000070
        /*0400*/ 	.short	0x010a
        /*0402*/ 	.byte	0x05
	.zero		1


	//   ....[50]....
        /*0404*/ 	.word	0x00002960
        /*0408*/ 	.word	0x000000ff
        /*040c*/ 	.word	0x00000070
        /*0410*/ 	.short	0x0106
        /*0412*/ 	.byte	0x04
	.zero		1


	//   ....[51]....
        /*0414*/ 	.word	0x000029a0
        /*0418*/ 	.word	0x00000000
        /*041c*/ 	.word	0x00000070
        /*0420*/ 	.short	0x010a
        /*0422*/ 	.byte	0xff
	.zero		1


	//   ....[52]....
        /*0424*/ 	.word	0x00002ee0
        /*0428*/ 	.word	0x00000000
        /*042c*/ 	.word	0x00000060
        /*0430*/ 	.short	0x010a
        /*0432*/ 	.byte	0xff
	.zero		1


	//   ....[53]....
        /*0434*/ 	.word	0x00002fe0
        /*0438*/ 	.word	0x00000003
        /*043c*/ 	.word	0x00000000
        /*0440*/ 	.short	0x0101
        /*0442*/ 	.byte	0xff
	.zero		1


	//   ....[54]....
        /*0444*/ 	.word	0x00002ff0
        /*0448*/ 	.word	0x000000ff
        /*044c*/ 	.word	0x00000000
        /*0450*/ 	.short	0x010a
        /*0452*/ 	.byte	0x06
	.zero		1


	//   ....[55]....
        /*0454*/ 	.word	0x00003070
        /*0458*/ 	.word	0x000000ff
        /*045c*/ 	.word	0x000000a0
        /*0460*/ 	.short	0x010a
        /*0462*/ 	.byte	0x07
	.zero		1


	//   ....[56]....
        /*0464*/ 	.word	0x00003150
        /*0468*/ 	.word	0x000000ff
        /*046c*/ 	.word	0x00000000
        /*0470*/ 	.short	0x010a
        /*0472*/ 	.byte	0x06
	.zero		1


	//   ....[57]....
        /*0474*/ 	.word	0x00003280
        /*0478*/ 	.word	0x000000ff
        /*047c*/ 	.word	0x00000000
        /*0480*/ 	.short	0x010a
        /*0482*/ 	.byte	0x1a
	.zero		1


	//   ....[58]....
        /*0484*/ 	.word	0x00003520
        /*0488*/ 	.word	0x000000ff
        /*048c*/ 	.word	0x00000000
        /*0490*/ 	.short	0x010a
        /*0492*/ 	.byte	0x06
	.zero		1


	//   ....[59]....
        /*0494*/ 	.word	0x000035b0
        /*0498*/ 	.word	0x000000ff
        /*049c*/ 	.word	0x00000000
        /*04a0*/ 	.short	0x010a
        /*04a2*/ 	.byte	0x06
	.zero		1


	//   ....[60]....
        /*04a4*/ 	.word	0x00003640
        /*04a8*/ 	.word	0x000000ff
        /*04ac*/ 	.word	0x00000000
        /*04b0*/ 	.short	0x010a
        /*04b2*/ 	.byte	0x06
	.zero		1


	//   ....[61]....
        /*04b4*/ 	.word	0x000036d0
        /*04b8*/ 	.word	0x000000ff
        /*04bc*/ 	.word	0x00000000
        /*04c0*/ 	.short	0x010a
        /*04c2*/ 	.byte	0x07
	.zero		1


	//   ....[62]....
        /*04c4*/ 	.word	0x00003b10
        /*04c8*/ 	.word	0x00000000
        /*04cc*/ 	.word	0x00000060
        /*04d0*/ 	.short	0x010a
        /*04d2*/ 	.byte	0xff
	.zero		1


	//   ....[63]....
        /*04d4*/ 	.word	0x00003c00
        /*04d8*/ 	.word	0x00000000
        /*04dc*/ 	.word	0x00000000
        /*04e0*/ 	.short	0x0101
        /*04e2*/ 	.byte	0xff
	.zero		1


	//   ....[64]....
        /*04e4*/ 	.word	0x00003f20
        /*04e8*/ 	.word	0x000000ff
        /*04ec*/ 	.word	0x00000058
        /*04f0*/ 	.short	0x010a
        /*04f2*/ 	.byte	0x06
	.zero		1


	//   ....[65]....
        /*04f4*/ 	.word	0x000040a0
        /*04f8*/ 	.word	0x000000ff
        /*04fc*/ 	.word	0x00000048
        /*0500*/ 	.short	0x010a
        /*0502*/ 	.byte	0x06
	.zero		1


	//   ....[66]....
        /*0504*/ 	.word	0x000043d0
        /*0508*/ 	.word	0x000000ff
        /*050c*/ 	.word	0x00000040
        /*0510*/ 	.short	0x010b
        /*0512*/ 	.byte	0x06
	.zero		1


	//   ....[67]....
        /*0514*/ 	.word	0x000043f0
        /*0518*/ 	.word	0x000000ff
        /*051c*/ 	.word	0x00000000
        /*0520*/ 	.short	0x0101
        /*0522*/ 	.byte	0x25
	.zero		1


	//   ....[68]....
        /*0524*/ 	.word	0x00004430
        /*0528*/ 	.word	0x00000000
        /*052c*/ 	.word	0x00000048
        /*0530*/ 	.short	0x010a
        /*0532*/ 	.byte	0xff
	.zero		1


	//   ....[69]....
        /*0534*/ 	.word	0x00004790
        /*0538*/ 	.word	0x00000000
        /*053c*/ 	.word	0x00000060
        /*0540*/ 	.short	0x010a
        /*0542*/ 	.byte	0xff
	.zero		1


	//   ....[70]....
        /*0544*/ 	.word	0x000048a0
        /*0548*/ 	.word	0x00000000
        /*054c*/ 	.word	0x00000000
        /*0550*/ 	.short	0x0101
        /*0552*/ 	.byte	0xff
	.zero		1


	//   ....[71]....
        /*0554*/ 	.word	0x00005250
        /*0558*/ 	.word	0x000000ff
        /*055c*/ 	.word	0x00000040
        /*0560*/ 	.short	0x010a
        /*0562*/ 	.byte	0x2b
	.zero		1


	//   ....[72]....
        /*0564*/ 	.word	0x00005270
        /*0568*/ 	.word	0x0000005c
        /*056c*/ 	.word	0x00000080
        /*0570*/ 	.short	0x010a
        /*0572*/ 	.byte	0xff
	.zero		1


	//   ....[73]....
        /*0574*/ 	.word	0x000053c0
        /*0578*/ 	.word	0x000000ff
        /*057c*/ 	.word	0x00000040
        /*0580*/ 	.short	0x010a
        /*0582*/ 	.byte	0x2b
	.zero		1


	//   ....[74]....
        /*0584*/ 	.word	0x000054a0
        /*0588*/ 	.word	0x000000ff
        /*058c*/ 	.word	0x00000000
        /*0590*/ 	.short	0x0101
        /*0592*/ 	.byte	0x04
	.zero		1


	//   ....[75]....
        /*0594*/ 	.word	0x00005500
        /*0598*/ 	.word	0x0000005c
        /*059c*/ 	.word	0x00000080
        /*05a0*/ 	.short	0x010a
        /*05a2*/ 	.byte	0xff
	.zero		1


	//   ....[76]....
        /*05a4*/ 	.word	0x000058d0
        /*05a8*/ 	.word	0x000000ff
        /*05ac*/ 	.word	0x00000000
        /*05b0*/ 	.short	0x0101
        /*05b2*/ 	.byte	0x05
	.zero		1


	//   ....[77]....
        /*05b4*/ 	.word	0x00006160
        /*05b8*/ 	.word	0x00000003
        /*05bc*/ 	.word	0x000000d0
        /*05c0*/ 	.short	0x010a
        /*05c2*/ 	.byte	0xff
	.zero		1


	//   ....[78]....
        /*05c4*/ 	.word	0x000061c0
        /*05c8*/ 	.word	0x00000002
        /*05cc*/ 	.word	0x00000020
        /*05d0*/ 	.short	0x010a
        /*05d2*/ 	.byte	0xff
	.zero		1


	//   ....[79]....
        /*05d4*/ 	.word	0x00006220
        /*05d8*/ 	.word	0x00000002
        /*05dc*/ 	.word	0x00000020
        /*05e0*/ 	.short	0x010a
        /*05e2*/ 	.byte	0xff
	.zero		1


	//   ....[80]....
        /*05e4*/ 	.word	0x00006270
        /*05e8*/ 	.word	0x00000002
        /*05ec*/ 	.word	0x00000060
        /*05f0*/ 	.short	0x010a
        /*05f2*/ 	.byte	0xff
	.zero		1


	//   ....[81]....
        /*05f4*/ 	.word	0x000062d0
        /*05f8*/ 	.word	0x00000000
        /*05fc*/ 	.word	0x00000000
        /*0600*/ 	.short	0x010a
        /*0602*/ 	.byte	0xff
	.zero		1


	//   ....[82]....
        /*0604*/ 	.word	0x00006330
        /*0608*/ 	.word	0x00000000
        /*060c*/ 	.word	0x00000000
        /*0610*/ 	.short	0x010a
        /*0612*/ 	.byte	0xff
	.zero		1


	//   ....[83]....
        /*0614*/ 	.word	0x00006390
        /*0618*/ 	.word	0x00000000
        /*061c*/ 	.word	0x00000000
        /*0620*/ 	.short	0x010a
        /*0622*/ 	.byte	0xff
	.zero		1


	//   ....[84]....
        /*0624*/ 	.word	0x000063e0
        /*0628*/ 	.word	0x00000000
        /*062c*/ 	.word	0x000000c0
        /*0630*/ 	.short	0x010a
        /*0632*/ 	.byte	0xff
	.zero		1


	//   ....[85]....
        /*0634*/ 	.word	0x00006440
        /*0638*/ 	.word	0x00000000
        /*063c*/ 	.word	0x00000070
        /*0640*/ 	.short	0x010a
        /*0642*/ 	.byte	0xff
	.zero		1


	//   ....[86]....
        /*0644*/ 	.word	0x00006490
        /*0648*/ 	.word	0x00000000
        /*064c*/ 	.word	0x00000060
        /*0650*/ 	.short	0x010a
        /*0652*/ 	.byte	0xff
	.zero		1


	//   ....[87]....
        /*0654*/ 	.word	0x000064f0
        /*0658*/ 	.word	0x00000000
        /*065c*/ 	.word	0x00000070
        /*0660*/ 	.short	0x010a
        /*0662*/ 	.byte	0xff
	.zero		1


	//   ....[88]....
        /*0664*/ 	.word	0x00006540
        /*0668*/ 	.word	0x00000000
        /*066c*/ 	.word	0x00000060
        /*0670*/ 	.short	0x010a
        /*0672*/ 	.byte	0xff
	.zero		1


	//   ....[89]....
        /*0674*/ 	.word	0x000065a0
        /*0678*/ 	.word	0x00000003
        /*067c*/ 	.word	0x000000a0
        /*0680*/ 	.short	0x010a
        /*0682*/ 	.byte	0xff
	.zero		1


	//   ....[90]....
        /*0684*/ 	.word	0x00006600
        /*0688*/ 	.word	0x00000000
        /*068c*/ 	.word	0x00000000
        /*0690*/ 	.short	0x010a
        /*0692*/ 	.byte	0xff
	.zero		1


	//   ....[91]....
        /*0694*/ 	.word	0x00006660
        /*0698*/ 	.word	0x00000000
        /*069c*/ 	.word	0x00000000
        /*06a0*/ 	.short	0x010a
        /*06a2*/ 	.byte	0xff
	.zero		1


	//   ....[92]....
        /*06a4*/ 	.word	0x000066c0
        /*06a8*/ 	.word	0x00000000
        /*06ac*/ 	.word	0x00000000
        /*06b0*/ 	.short	0x010a
        /*06b2*/ 	.byte	0xff
	.zero		1


	//   ....[93]....
        /*06b4*/ 	.word	0x00006720
        /*06b8*/ 	.word	0x00000000
        /*06bc*/ 	.word	0x00000000
        /*06c0*/ 	.short	0x010a
        /*06c2*/ 	.byte	0xff
	.zero		1


	//   ....[94]....
        /*06c4*/ 	.word	0x00006780
        /*06c8*/ 	.word	0x00000000
        /*06cc*/ 	.word	0x00000000
        /*06d0*/ 	.short	0x010a
        /*06d2*/ 	.byte	0xff
	.zero		1


	//   ....[95]....
        /*06d4*/ 	.word	0x000067d0
        /*06d8*/ 	.word	0x00000000
        /*06dc*/ 	.word	0x00000060
        /*06e0*/ 	.short	0x010a
        /*06e2*/ 	.byte	0xff
	.zero		1


	//   ....[96]....
        /*06e4*/ 	.word	0x00006830
        /*06e8*/ 	.word	0x00000000
        /*06ec*/ 	.word	0x00000058
        /*06f0*/ 	.short	0x010a
        /*06f2*/ 	.byte	0xff
	.zero		1


	//   ....[97]....
        /*06f4*/ 	.word	0x00006890
        /*06f8*/ 	.word	0x00000003
        /*06fc*/ 	.word	0x00000048
        /*0700*/ 	.short	0x010a
        /*0702*/ 	.byte	0xff
	.zero		1


	//   ....[98]....
        /*0704*/ 	.word	0x000068e0
        /*0708*/ 	.word	0x00000000
        /*070c*/ 	.word	0x00000060
        /*0710*/ 	.short	0x010a
        /*0712*/ 	.byte	0xff
	.zero		1


	//   ....[99]....
        /*0714*/ 	.word	0x00006940
        /*0718*/ 	.word	0x00000000
        /*071c*/ 	.word	0x00000040
        /*0720*/ 	.short	0x010a
        /*0722*/ 	.byte	0xff
	.zero		1


	//   ....[100]....
        /*0724*/ 	.word	0x00006990
        /*0728*/ 	.word	0x0000005c
        /*072c*/ 	.word	0x00000080
        /*0730*/ 	.short	0x010a
        /*0732*/ 	.byte	0xff
	.zero		1


	//----- nvinfo : EIATTR_NUM_MBARRIERS
	.align		4
.L_47:
        /*0734*/ 	.byte	0x03, 0x38
        /*0736*/ 	.short	0x001c


	//----- nvinfo : EIATTR_EXIT_INSTR_OFFSETS
	.align		4
        /*0738*/ 	.byte	0x04, 0x1c
        /*073a*/ 	.short	(.L_49 - .L_48)


	//   ....[0]....
.L_48:
        /*073c*/ 	.word	0x00002480


	//   ....[1]....
        /*0740*/ 	.word	0x00002970


	//   ....[2]....
        /*0744*/ 	.word	0x000029d0


	//   ....[3]....
        /*0748*/ 	.word	0x00003930


	//   ....[4]....
        /*074c*/ 	.word	0x00004460


	//   ....[5]....
        /*0750*/ 	.word	0x000044a0


	//   ....[6]....
        /*0754*/ 	.word	0x00006150


	//----- nvinfo : EIATTR_MAX_THREADS
	.align		4
.L_49:
        /*0758*/ 	.byte	0x04, 0x05
        /*075a*/ 	.short	(.L_51 - .L_50)
.L_50:
        /*075c*/ 	.word	0x00000100
        /*0760*/ 	.word	0x00000001
        /*0764*/ 	.word	0x00000001


	//----- nvinfo : EIATTR_CRS_STACK_SIZE
	.align		4
.L_51:
        /*0768*/ 	.byte	0x04, 0x1e
        /*076a*/ 	.short	(.L_53 - .L_52)
.L_52:
        /*076c*/ 	.word	0x00000000


	//----- nvinfo : EIATTR_CBANK_PARAM_SIZE
	.align		4
.L_53:
        /*0770*/ 	.byte	0x03, 0x19
        /*0772*/ 	.short	0x0800


	//----- nvinfo : EIATTR_PARAM_CBANK
	.align		4
        /*0774*/ 	.byte	0x04, 0x0a
        /*0776*/ 	.short	(.L_55 - .L_54)
	.align		4
.L_54:
        /*0778*/ 	.word	index@(.nv.constant0._ZN7cutlass13device_kernelINS_4gemm6kernel13GemmUniversalIN4cute5tupleIJiiiiEEENS1_10collective13CollectiveMmaINS1_35MainloopSm100TmaUmmaWarpSpecializedILi4ELi2ELi4ENS5_IJNS4_1CILi1EEESB_SB_EEEEENS5_IJNSA_ILi64EEESE_NSA_ILi128EEEEEENS_12float_e5m2_tENS5_IJlSB_lEEESH_SI_NS4_8TiledMMAINS4_8MMA_AtomIJNS4_10MMA_TraitsINS4_19SM100_MMA_F8F6F4_SSEJSH_SH_fSE_SE_NS4_17integral_constantINS4_4UMMA5MajorELSP_0EEESQ_NSN_INSO_7ScaleInELSR_0EEESS_EEEEEENS4_6LayoutISC_NS5_IJNSA_ILi0EEESW_SW_EEEEENS5_IJNS4_10UnderscoreESZ_SZ_EEEEENS4_13SM90_TMA_LOADENS4_14ComposedLayoutINS4_7SwizzleILi3ELi4ELi3EEENS4_18smem_ptr_flag_bitsILi8EEENSV_INS5_IJNSA_ILi8EEESF_EEENS5_IJSF_SB_EEEEEEEvNS4_8identityES12_S1C_vS1D_EENS_8epilogue10collective18CollectiveEpilogueINS1F_23Sm100TmaWarpSpecializedILi1ELi1ELi32ELb0ELb0EEEJSG_NS5_IJNSV_ISE_SB_EES1K_EEESH_SI_SH_SI_NS1F_6fusion15FusionCallbacksIS1J_NS1M_17LinearCombinationISH_fSH_fLNS_15FloatRoundStyleE2EEESG_S1L_JEEENS4_5SM1004TMEM4LOAD26SM100_TMEM_LOAD_16dp32b32xES12_NS13_INS14_ILi2ELi4ELi3EEES17_NSV_INS5_IJS18_SE_EEENS5_IJSE_SB_EEEEEEENS4_39AutoVectorizingCopyWithAssumedAlignmentILi128EEENS4_14SM90_TMA_STOREES20_S22_S22_EEEvvEEEEvNT_6ParamsE)
        /*077c*/ 	.short	0x0380
        /*077e*/ 	.short	0x0800


	//----- nvinfo : EIATTR_SW_WAR
	.align		4
.L_55:
        /*0780*/ 	.byte	0x04, 0x36
        /*0782*/ 	.short	(.L_57 - .L_56)
.L_56:
        /*0784*/ 	.word	0x00000008
.L_57:


//--------------------- .nv.callgraph             --------------------------
	.section	.nv.callgraph,"",@"SHT_CUDA_CALLGRAPH"
	.align	4
	.sectionentsize	8
	.align		4
        /*0000*/ 	.word	0x00000000
	.align		4
        /*0004*/ 	.word	0xffffffff
	.align		4
        /*0008*/ 	.word	index@(_ZN7cutlass13device_kernelINS_4gemm6kernel13GemmUniversalIN4cute5tupleIJiiiiEEENS1_10collective13CollectiveMmaINS1_35MainloopSm100TmaUmmaWarpSpecializedILi4ELi2ELi4ENS5_IJNS4_1CILi1EEESB_SB_EEEEENS5_IJNSA_ILi64EEESE_NSA_ILi128EEEEEENS_12float_e5m2_tENS5_IJlSB_lEEESH_SI_NS4_8TiledMMAINS4_8MMA_AtomIJNS4_10MMA_TraitsINS4_19SM100_MMA_F8F6F4_SSEJSH_SH_fSE_SE_NS4_17integral_constantINS4_4UMMA5MajorELSP_0EEESQ_NSN_INSO_7ScaleInELSR_0EEESS_EEEEEENS4_6LayoutISC_NS5_IJNSA_ILi0EEESW_SW_EEEEENS5_IJNS4_10UnderscoreESZ_SZ_EEEEENS4_13SM90_TMA_LOADENS4_14ComposedLayoutINS4_7SwizzleILi3ELi4ELi3EEENS4_18smem_ptr_flag_bitsILi8EEENSV_INS5_IJNSA_ILi8EEESF_EEENS5_IJSF_SB_EEEEEEEvNS4_8identityES12_S1C_vS1D_EENS_8epilogue10collective18CollectiveEpilogueINS1F_23Sm100TmaWarpSpecializedILi1ELi1ELi32ELb0ELb0EEEJSG_NS5_IJNSV_ISE_SB_EES1K_EEESH_SI_SH_SI_NS1F_6fusion15FusionCallbacksIS1J_NS1M_17LinearCombinationISH_fSH_fLNS_15FloatRoundStyleE2EEESG_S1L_JEEENS4_5SM1004TMEM4LOAD26SM100_TMEM_LOAD_16dp32b32xES12_NS13_INS14_ILi2ELi4ELi3EEES17_NSV_INS5_IJS18_SE_EEENS5_IJSE_SB_EEEEEEENS4_39AutoVectorizingCopyWithAssumedAlignmentILi128EEENS4_14SM90_TMA_STOREES20_S22_S22_EEEvvEEEEvNT_6ParamsE)
	.align		4
        /*000c*/ 	.word	index@(__assertfail)
	.align		4
        /*0010*/ 	.word	0x00000000
	.align		4
        /*0014*/ 	.word	0xfffffffe
	.align		4
        /*0018*/ 	.word	0x00000000
	.align		4
        /*001c*/ 	.word	0xfffffffd
	.align		4
        /*0020*/ 	.word	0x00000000
	.align		4
        /*0024*/ 	.word	0xfffffffc


//--------------------- .nv.constant4             --------------------------
	.section	.nv.constant4,"a",@progbits
	.align	8
	.align		8
.nv.constant4:
        /*0000*/ 	.dword	__assertfail
	.align		8
        /*0008*/ 	.dword	__unnamed_1
	.align		8
        /*0010*/ 	.dword	__unnamed_2
	.align		8
        /*0018*/ 	.dword	_ZN40_INTERNAL_f9d8e307_4_k_cu_e5e066bd_217014cuda3std3__45__cpo5beginE
	.align		8
        /*0020*/ 	.dword	_ZN40_INTERNAL_f9d8e307_4_k_cu_e5e066bd_217014cuda3std3__45__cpo3endE
	.align		8
        /*0028*/ 	.dword	_ZN40_INTERNAL_f9d8e307_4_k_cu_e5e066bd_217014cuda3std3__45__cpo6cbeginE
	.align		8
        /*0030*/ 	.dword	_ZN40_INTERNAL_f9d8e307_4_k_cu_e5e066bd_217014cuda3std3__45__cpo4cendE
	.align		8
        /*0038*/ 	.dword	_ZN40_INTERNAL_f9d8e307_4_k_cu_e5e066bd_217014cuda3std3__442_GLOBAL__N__f9d8e307_4_k_cu_e5e066bd_217016ignoreE
	.align		8
        /*0040*/ 	.dword	_ZN40_INTERNAL_f9d8e307_4_k_cu_e5e066bd_217014cuda3std3__419piecewise_constructE
	.align		8
        /*0048*/ 	.dword	_ZN40_INTERNAL_f9d8e307_4_k_cu_e5e066bd_217014cuda3std3__48in_placeE
	.align		8
        /*0050*/ 	.dword	_ZN40_INTERNAL_f9d8e307_4_k_cu_e5e066bd_217014cuda3std6ranges3__45__cpo4swapE
	.align		8
        /*0058*/ 	.dword	_ZN40_INTERNAL_f9d8e307_4_k_cu_e5e066bd_217014cuda3std6ranges3__45__cpo9iter_moveE
	.align		8
        /*0060*/ 	.dword	_ZN40_INTERNAL_f9d8e307_4_k_cu_e5e066bd_217014cute7productE
	.align		8
        /*0068*/ 	.dword	_ZN40_INTERNAL_f9d8e307_4_k_cu_e5e066bd_217014cute1_E
	.align		8
        /*0070*/ 	.dword	$str$25
	.align		8
        /*0078*/ 	.dword	$str$26
	.align		8
        /*0080*/ 	.dword	$str$27
	.align		8
        /*0088*/ 	.dword	$str$28


//--------------------- .text._ZN7cutlass13device_kernelINS_4gemm6kernel13GemmUniversalIN4cute5tupleIJiiiiEEENS1_10collective13CollectiveMmaINS1_35MainloopSm100TmaUmmaWarpSpecializedILi4ELi2ELi4ENS5_IJNS4_1CILi1EEESB_SB_EEEEENS5_IJNSA_ILi64EEESE_NSA_ILi128EEEEEENS_12float_e5m2_tENS5_IJlSB_lEEESH_SI_NS4_8TiledMMAINS4_8MMA_AtomIJNS4_10MMA_TraitsINS4_19SM100_MMA_F8F6F4_SSEJSH_SH_fSE_SE_NS4_17integral_constantINS4_4UMMA5MajorELSP_0EEESQ_NSN_INSO_7ScaleInELSR_0EEESS_EEEEEENS4_6LayoutISC_NS5_IJNSA_ILi0EEESW_SW_EEEEENS5_IJNS4_10UnderscoreESZ_SZ_EEEEENS4_13SM90_TMA_LOADENS4_14ComposedLayoutINS4_7SwizzleILi3ELi4ELi3EEENS4_18smem_ptr_flag_bitsILi8EEENSV_INS5_IJNSA_ILi8EEESF_EEENS5_IJSF_SB_EEEEEEEvNS4_8identityES12_S1C_vS1D_EENS_8epilogue10collective18CollectiveEpilogueINS1F_23Sm100TmaWarpSpecializedILi1ELi1ELi32ELb0ELb0EEEJSG_NS5_IJNSV_ISE_SB_EES1K_EEESH_SI_SH_SI_NS1F_6fusion15FusionCallbacksIS1J_NS1M_17LinearCombinationISH_fSH_fLNS_15FloatRoundStyleE2EEESG_S1L_JEEENS4_5SM1004TMEM4LOAD26SM100_TMEM_LOAD_16dp32b32xES12_NS13_INS14_ILi2ELi4ELi3EEES17_NSV_INS5_IJS18_SE_EEENS5_IJSE_SB_EEEEEEENS4_39AutoVectorizingCopyWithAssumedAlignmentILi128EEENS4_14SM90_TMA_STOREES20_S22_S22_EEEvvEEEEvNT_6ParamsE --------------------------
	.section	.text._ZN7cutlass13device_kernelINS_4gemm6kernel13GemmUniversalIN4cute5tupleIJiiiiEEENS1_10collective13CollectiveMmaINS1_35MainloopSm100TmaUmmaWarpSpecializedILi4ELi2ELi4ENS5_IJNS4_1CILi1EEESB_SB_EEEEENS5_IJNSA_ILi64EEESE_NSA_ILi128EEEEEENS_12float_e5m2_tENS5_IJlSB_lEEESH_SI_NS4_8TiledMMAINS4_8MMA_AtomIJNS4_10MMA_TraitsINS4_19SM100_MMA_F8F6F4_SSEJSH_SH_fSE_SE_NS4_17integral_constantINS4_4UMMA5MajorELSP_0EEESQ_NSN_INSO_7ScaleInELSR_0EEESS_EEEEEENS4_6LayoutISC_NS5_IJNSA_ILi0EEESW_SW_EEEEENS5_IJNS4_10UnderscoreESZ_SZ_EEEEENS4_13SM90_TMA_LOADENS4_14ComposedLayoutINS4_7SwizzleILi3ELi4ELi3EEENS4_18smem_ptr_flag_bitsILi8EEENSV_INS5_IJNSA_ILi8EEESF_EEENS5_IJSF_SB_EEEEEEEvNS4_8identityES12_S1C_vS1D_EENS_8epilogue10collective18CollectiveEpilogueINS1F_23Sm100TmaWarpSpecializedILi1ELi1ELi32ELb0ELb0EEEJSG_NS5_IJNSV_ISE_SB_EES1K_EEESH_SI_SH_SI_NS1F_6fusion15FusionCallbacksIS1J_NS1M_17LinearCombinationISH_fSH_fLNS_15FloatRoundStyleE2EEESG_S1L_JEEENS4_5SM1004TMEM4LOAD26SM100_TMEM_LOAD_16dp32b32xES12_NS13_INS14_ILi2ELi4ELi3EEES17_NSV_INS5_IJS18_SE_EEENS5_IJSE_SB_EEEEEEENS4_39AutoVectorizingCopyWithAssumedAlignmentILi128EEENS4_14SM90_TMA_STOREES20_S22_S22_EEEvvEEEEvNT_6ParamsE,"ax",@progbits
	.align	128
.text._ZN7cutlass13device_kernelINS_4gemm6kernel13GemmUniversalIN4cute5tupleIJiiiiEEENS1_10collective13CollectiveMmaINS1_35MainloopSm100TmaUmmaWarpSpecializedILi4ELi2ELi4ENS5_IJNS4_1CILi1EEESB_SB_EEEEENS5_IJNSA_ILi64EEESE_NSA_ILi128EEEEEENS_12float_e5m2_tENS5_IJlSB_lEEESH_SI_NS4_8TiledMMAINS4_8MMA_AtomIJNS4_10MMA_TraitsINS4_19SM100_MMA_F8F6F4_SSEJSH_SH_fSE_SE_NS4_17integral_constantINS4_4UMMA5MajorELSP_0EEESQ_NSN_INSO_7ScaleInELSR_0EEESS_EEEEEENS4_6LayoutISC_NS5_IJNSA_ILi0EEESW_SW_EEEEENS5_IJNS4_10UnderscoreESZ_SZ_EEEEENS4_13SM90_TMA_LOADENS4_14ComposedLayoutINS4_7SwizzleILi3ELi4ELi3EEENS4_18smem_ptr_flag_bitsILi8EEENSV_INS5_IJNSA_ILi8EEESF_EEENS5_IJSF_SB_EEEEEEEvNS4_8identityES12_S1C_vS1D_EENS_8epilogue10collective18CollectiveEpilogueINS1F_23Sm100TmaWarpSpecializedILi1ELi1ELi32ELb0ELb0EEEJSG_NS5_IJNSV_ISE_SB_EES1K_EEESH_SI_SH_SI_NS1F_6fusion15FusionCallbacksIS1J_NS1M_17LinearCombinationISH_fSH_fLNS_15FloatRoundStyleE2EEESG_S1L_JEEENS4_5SM1004TMEM4LOAD26SM100_TMEM_LOAD_16dp32b32xES12_NS13_INS14_ILi2ELi4ELi3EEES17_NSV_INS5_IJS18_SE_EEENS5_IJSE_SB_EEEEEEENS4_39AutoVectorizingCopyWithAssumedAlignmentILi128EEENS4_14SM90_TMA_STOREES20_S22_S22_EEEvvEEEEvNT_6ParamsE:
        .type           _ZN7cutlass13device_kernelINS_4gemm6kernel13GemmUniversalIN4cute5tupleIJiiiiEEENS1_10collective13CollectiveMmaINS1_35MainloopSm100TmaUmmaWarpSpecializedILi4ELi2ELi4ENS5_IJNS4_1CILi1EEESB_SB_EEEEENS5_IJNSA_ILi64EEESE_NSA_ILi128EEEEEENS_12float_e5m2_tENS5_IJlSB_lEEESH_SI_NS4_8TiledMMAINS4_8MMA_AtomIJNS4_10MMA_TraitsINS4_19SM100_MMA_F8F6F4_SSEJSH_SH_fSE_SE_NS4_17integral_constantINS4_4UMMA5MajorELSP_0EEESQ_NSN_INSO_7ScaleInELSR_0EEESS_EEEEEENS4_6LayoutISC_NS5_IJNSA_ILi0EEESW_SW_EEEEENS5_IJNS4_10UnderscoreESZ_SZ_EEEEENS4_13SM90_TMA_LOADENS4_14ComposedLayoutINS4_7SwizzleILi3ELi4ELi3EEENS4_18smem_ptr_flag_bitsILi8EEENSV_INS5_IJNSA_ILi8EEESF_EEENS5_IJSF_SB_EEEEEEEvNS4_8identityES12_S1C_vS1D_EENS_8epilogue10collective18CollectiveEpilogueINS1F_23Sm100TmaWarpSpecializedILi1ELi1ELi32ELb0ELb0EEEJSG_NS5_IJNSV_ISE_SB_EES1K_EEESH_SI_SH_SI_NS1F_6fusion15FusionCallbacksIS1J_NS1M_17LinearCombinationISH_fSH_fLNS_15FloatRoundStyleE2EEESG_S1L_JEEENS4_5SM1004TMEM4LOAD26SM100_TMEM_LOAD_16dp32b32xES12_NS13_INS14_ILi2ELi4ELi3EEES17_NSV_INS5_IJS18_SE_EEENS5_IJSE_SB_EEEEEEENS4_39AutoVectorizingCopyWithAssumedAlignmentILi128EEENS4_14SM90_TMA_STOREES20_S22_S22_EEEvvEEEEvNT_6ParamsE,@function
        .size           _ZN7cutlass13device_kernelINS_4gemm6kernel13GemmUniversalIN4cute5tupleIJiiiiEEENS1_10collective13CollectiveMmaINS1_35MainloopSm100TmaUmmaWarpSpecializedILi4ELi2ELi4ENS5_IJNS4_1CILi1EEESB_SB_EEEEENS5_IJNSA_ILi64EEESE_NSA_ILi128EEEEEENS_12float_e5m2_tENS5_IJlSB_lEEESH_SI_NS4_8TiledMMAINS4_8MMA_AtomIJNS4_10MMA_TraitsINS4_19SM100_MMA_F8F6F4_SSEJSH_SH_fSE_SE_NS4_17integral_constantINS4_4UMMA5MajorELSP_0EEESQ_NSN_INSO_7ScaleInELSR_0EEESS_EEEEEENS4_6LayoutISC_NS5_IJNSA_ILi0EEESW_SW_EEEEENS5_IJNS4_10UnderscoreESZ_SZ_EEEEENS4_13SM90_TMA_LOADENS4_14ComposedLayoutINS4_7SwizzleILi3ELi4ELi3EEENS4_18smem_ptr_flag_bitsILi8EEENSV_INS5_IJNSA_ILi8EEESF_EEENS5_IJSF_SB_EEEEEEEvNS4_8identityES12_S1C_vS1D_EENS_8epilogue10collective18CollectiveEpilogueINS1F_23Sm100TmaWarpSpecializedILi1ELi1ELi32ELb0ELb0EEEJSG_NS5_IJNSV_ISE_SB_EES1K_EEESH_SI_SH_SI_NS1F_6fusion15FusionCallbacksIS1J_NS1M_17LinearCombinationISH_fSH_fLNS_15FloatRoundStyleE2EEESG_S1L_JEEENS4_5SM1004TMEM4LOAD26SM100_TMEM_LOAD_16dp32b32xES12_NS13_INS14_ILi2ELi4ELi3EEES17_NSV_INS5_IJS18_SE_EEENS5_IJSE_SB_EEEEEEENS4_39AutoVectorizingCopyWithAssumedAlignmentILi128EEENS4_14SM90_TMA_STOREES20_S22_S22_EEEvvEEEEvNT_6ParamsE,(.L_x_128 - _ZN7cutlass13device_kernelINS_4gemm6kernel13GemmUniversalIN4cute5tupleIJiiiiEEENS1_10collective13CollectiveMmaINS1_35MainloopSm100TmaUmmaWarpSpecializedILi4ELi2ELi4ENS5_IJNS4_1CILi1EEESB_SB_EEEEENS5_IJNSA_ILi64EEESE_NSA_ILi128EEEEEENS_12float_e5m2_tENS5_IJlSB_lEEESH_SI_NS4_8TiledMMAINS4_8MMA_AtomIJNS4_10MMA_TraitsINS4_19SM100_MMA_F8F6F4_SSEJSH_SH_fSE_SE_NS4_17integral_constantINS4_4UMMA5MajorELSP_0EEESQ_NSN_INSO_7ScaleInELSR_0EEESS_EEEEEENS4_6LayoutISC_NS5_IJNSA_ILi0EEESW_SW_EEEEENS5_IJNS4_10UnderscoreESZ_SZ_EEEEENS4_13SM90_TMA_LOADENS4_14ComposedLayoutINS4_7SwizzleILi3ELi4ELi3EEENS4_18smem_ptr_flag_bitsILi8EEENSV_INS5_IJNSA_ILi8EEESF_EEENS5_IJSF_SB_EEEEEEEvNS4_8identityES12_S1C_vS1D_EENS_8epilogue10collective18CollectiveEpilogueINS1F_23Sm100TmaWarpSpecializedILi1ELi1ELi32ELb0ELb0EEEJSG_NS5_IJNSV_ISE_SB_EES1K_EEESH_SI_SH_SI_NS1F_6fusion15FusionCallbacksIS1J_NS1M_17LinearCombinationISH_fSH_fLNS_15FloatRoundStyleE2EEESG_S1L_JEEENS4_5SM1004TMEM4LOAD26SM100_TMEM_LOAD_16dp32b32xES12_NS13_INS14_ILi2ELi4ELi3EEES17_NSV_INS5_IJS18_SE_EEENS5_IJSE_SB_EEEEEEENS4_39AutoVectorizingCopyWithAssumedAlignmentILi128EEENS4_14SM90_TMA_STOREES20_S22_S22_EEEvvEEEEvNT_6ParamsE)
        .other          _ZN7cutlass13device_kernelINS_4gemm6kernel13GemmUniversalIN4cute5tupleIJiiiiEEENS1_10collective13CollectiveMmaINS1_35MainloopSm100TmaUmmaWarpSpecializedILi4ELi2ELi4ENS5_IJNS4_1CILi1EEESB_SB_EEEEENS5_IJNSA_ILi64EEESE_NSA_ILi128EEEEEENS_12float_e5m2_tENS5_IJlSB_lEEESH_SI_NS4_8TiledMMAINS4_8MMA_AtomIJNS4_10MMA_TraitsINS4_19SM100_MMA_F8F6F4_SSEJSH_SH_fSE_SE_NS4_17integral_constantINS4_4UMMA5MajorELSP_0EEESQ_NSN_INSO_7ScaleInELSR_0EEESS_EEEEEENS4_6LayoutISC_NS5_IJNSA_ILi0EEESW_SW_EEEEENS5_IJNS4_10UnderscoreESZ_SZ_EEEEENS4_13SM90_TMA_LOADENS4_14ComposedLayoutINS4_7SwizzleILi3ELi4ELi3EEENS4_18smem_ptr_flag_bitsILi8EEENSV_INS5_IJNSA_ILi8EEESF_EEENS5_IJSF_SB_EEEEEEEvNS4_8identityES12_S1C_vS1D_EENS_8epilogue10collective18CollectiveEpilogueINS1F_23Sm100TmaWarpSpecializedILi1ELi1ELi32ELb0ELb0EEEJSG_NS5_IJNSV_ISE_SB_EES1K_EEESH_SI_SH_SI_NS1F_6fusion15FusionCallbacksIS1J_NS1M_17LinearCombinationISH_fSH_fLNS_15FloatRoundStyleE2EEESG_S1L_JEEENS4_5SM1004TMEM4LOAD26SM100_TMEM_LOAD_16dp32b32xES12_NS13_INS14_ILi2ELi4ELi3EEES17_NSV_INS5_IJS18_SE_EEENS5_IJSE_SB_EEEEEEENS4_39AutoVectorizingCopyWithAssumedAlignmentILi128EEENS4_14SM90_TMA_STOREES20_S22_S22_EEEvvEEEEvNT_6ParamsE,@"STO_CUDA_ENTRY STV_DEFAULT"
_ZN7cutlass13device_kernelINS_4gemm6kernel13GemmUniversalIN4cute5tupleIJiiiiEEENS1_10collective13CollectiveMmaINS1_35MainloopSm100TmaUmmaWarpSpecializedILi4ELi2ELi4ENS5_IJNS4_1CILi1EEESB_SB_EEEEENS5_IJNSA_ILi64EEESE_NSA_ILi128EEEEEENS_12float_e5m2_tENS5_IJlSB_lEEESH_SI_NS4_8TiledMMAINS4_8MMA_AtomIJNS4_10MMA_TraitsINS4_19SM100_MMA_F8F6F4_SSEJSH_SH_fSE_SE_NS4_17integral_constantINS4_4UMMA5MajorELSP_0EEESQ_NSN_INSO_7ScaleInELSR_0EEESS_EEEEEENS4_6LayoutISC_NS5_IJNSA_ILi0EEESW_SW_EEEEENS5_IJNS4_10UnderscoreESZ_SZ_EEEEENS4_13SM90_TMA_LOADENS4_14ComposedLayoutINS4_7SwizzleILi3ELi4ELi3EEENS4_18smem_ptr_flag_bitsILi8EEENSV_INS5_IJNSA_ILi8EEESF_EEENS5_IJSF_SB_EEEEEEEvNS4_8identityES12_S1C_vS1D_EENS_8epilogue10collective18CollectiveEpilogueINS1F_23Sm100TmaWarpSpecializedILi1ELi1ELi32ELb0ELb0EEEJSG_NS5_IJNSV_ISE_SB_EES1K_EEESH_SI_SH_SI_NS1F_6fusion15FusionCallbacksIS1J_NS1M_17LinearCombinationISH_fSH_fLNS_15FloatRoundStyleE2EEESG_S1L_JEEENS4_5SM1004TMEM4LOAD26SM100_TMEM_LOAD_16dp32b32xES12_NS13_INS14_ILi2ELi4ELi3EEES17_NSV_INS5_IJS18_SE_EEENS5_IJSE_SB_EEEEEEENS4_39AutoVectorizingCopyWithAssumedAlignmentILi128EEENS4_14SM90_TMA_STOREES20_S22_S22_EEEvvEEEEvNT_6ParamsE:
[----:B------:R-:W1:Y:S01]  /*0000*/  LDC R1, c[0x0][0x37c] ;  /* 0x0000df00ff017b82 */ /* 0x000e620000000800 */
[----:B------:R-:W2:Y:S01]  /*0010*/  S2R R101, SR_TID.X ;  /* 0x0000000000657919 */ /* 0x000ea20000002100 */
[----:B------:R-:W3:Y:S01]  /*0020*/  LDCU.64 UR4, c[0x0][0x890] ;  /* 0x00011200ff0477ac */ /* 0x000ee20008000a00 */
[----:B------:R-:W-:Y:S02]  /*0030*/  PRMT R96, RZ, 0x7610, R96 ;  /* 0x00007610ff607816 */ /* 0x000fe40000000060 */
[----:B------:R-:W-:Y:S01]  /*0040*/  ELECT P5, URZ, PT ;  /* 0x0000000000ff782f */ /* 0x000fe200038a0000 */
[----:B------:R-:W4:Y:S01]  /*0050*/  LDCU.64 UR40, c[0x0][0x358] ;  /* 0x00006b00ff2877ac */ /* 0x000f220008000a00 */
[----:B---3--:R-:W-:-:S04]  /*0060*/  UISETP.NE.U32.AND UP0, UPT, UR4, URZ, UPT ;  /* 0x000000ff0400728c */ /* 0x008fc8000bf05070 */
[----:B------:R-:W-:Y:S01]  /*0070*/  UISETP.NE.AND.EX UP0, UPT, UR5, URZ, UPT, UP0 ;  /* 0x000000ff0500728c */ /* 0x000fe2000bf05300 */
[----:B--2---:R-:W-:-:S05]  /*0080*/  SHF.R.U32.HI R104, RZ, 0x5, R101 ;  /* 0x00000005ff687819 */ /* 0x004fca0000011665 */
[----:B------:R-:W2:Y:S02]  /*0090*/  SHFL.IDX PT, R0, R104, RZ, 0x1f ;  /* 0x00001fff68007589 */ /* 0x000ea400000e0000 */
[----:B--2---:R-:W-:Y:S01]  /*00a0*/  R2UR UR8, R0 ;  /* 0x00000000000872ca */ /* 0x004fe200000e0000 */
[----:B-1--4-:R-:W-:-:S14]  /*00b0*/  BRA.U UP0, `(.L_x_0) ;  /* 0x00000001002c7547 */ /* 0x012fdc000b800000 */
[----:B------:R-:W1:Y:S02]  /*00c0*/  LDCU.64 UR6, c[0x0][0x888] ;  /* 0x00011100ff0677ac */ /* 0x000e640008000a00 */
[----:B-1----:R-:W-:-:S04]  /*00d0*/  UISETP.NE.U32.AND UP0, UPT, UR6, URZ, UPT ;  /* 0x000000ff0600728c */ /* 0x002fc8000bf05070 */
[----:B------:R-:W-:-:S09]  /*00e0*/  UISETP.NE.AND.EX UP0, UPT, UR7, URZ, UPT, UP0 ;  /* 0x000000ff0700728c */ /* 0x000fd2000bf05300 */
[----:B------:R-:W-:Y:S05]  /*00f0*/  BRA.U !UP0, `(.L_x_1) ;  /* 0x0000000108107547 */ /* 0x000fea000b800000 */
[----:B------:R-:W1:Y:S02]  /*0100*/  LDC.64 R2, c[0x0][0x888] ;  /* 0x00022200ff027b82 */ /* 0x000e640000000a00 */
[----:B-1----:R1:W5:Y:S01]  /*0110*/  LDG.E R49, desc[UR40][R2.64] ;  /* 0x0000002802317981 */ /* 0x002362000c1e1900 */
[----:B------:R-:W-:Y:S01]  /*0120*/  HFMA2 R96, -RZ, RZ, 0, 5.9604644775390625e-08 ;  /* 0x00000001ff607431 */ /* 0x000fe200000001ff */
[----:B------:R-:W-:Y:S05]  /*0130*/  BRA `(.L_x_0) ;  /* 0x00000000000c7947 */ /* 0x000fea0003800000 */
.L_x_1:
[----:B------:R-:W1:Y:S01]  /*0140*/  LDCU UR6, c[0x0][0x880] ;  /* 0x00011000ff0677ac */ /* 0x000e620008000800 */
[----:B------:R-:W-:Y:S01]  /*0150*/  HFMA2 R96, -RZ, RZ, 0, 5.9604644775390625e-08 ;  /* 0x00000001ff607431 */ /* 0x000fe200000001ff */
[----:B-1----:R-:W-:-:S07]  /*0160*/  MOV R49, UR6 ;  /* 0x0000000600317c02 */ /* 0x002fce0008000f00 */
.L_x_0:
[----:B------:R-:W2:Y:S02]  /*0170*/  LDCU.64 UR6, c[0x0][0x8b0] ;  /* 0x00011600ff0677ac */ /* 0x000ea40008000a00 */
[----:B--2---:R-:W-:-:S04]  /*0180*/  UISETP.NE.U32.AND UP0, UPT, UR6, URZ, UPT ;  /* 0x000000ff0600728c */ /* 0x004fc8000bf05070 */
[----:B------:R-:W-:-:S09]  /*0190*/  UISETP.NE.AND.EX UP0, UPT, UR7, URZ, UPT, UP0 ;  /* 0x000000ff0700728c */ /* 0x000fd2000bf05300 */
[----:B------:R-:W-:Y:S05]  /*01a0*/  BRA.U UP0, `(.L_x_2) ;  /* 0x0000000100247547 */ /* 0x000fea000b800000 */
[----:B------:R-:W2:Y:S02]  /*01b0*/  LDCU.64 UR6, c[0x0][0x8a8] ;  /* 0x00011500ff0677ac */ /* 0x000ea40008000a00 */
[----:B--2---:R-:W-:-:S04]  /*01c0*/  UISETP.NE.U32.AND UP0, UPT, UR6, URZ, UPT ;  /* 0x000000ff0600728c */ /* 0x004fc8000bf05070 */
[----:B------:R-:W-:-:S09]  /*01d0*/  UISETP.NE.AND.EX UP0, UPT, UR7, URZ, UPT, UP0 ;  /* 0x000000ff0700728c */ /* 0x000fd2000bf05300 */
[----:B------:R-:W-:Y:S05]  /*01e0*/  BRA.U !UP0, `(.L_x_3) ;  /* 0x00000001080c7547 */ /* 0x000fea000b800000 */
[----:B-1----:R-:W1:Y:S02]  /*01f0*/  LDC.64 R2, c[0x0][0x8a8] ;  /* 0x00022a00ff027b82 */ /* 0x002e640000000a00 */
[----:B-1----:R2:W5:Y:S01]  /*0200*/  LDG.E R47, desc[UR40][R2.64] ;  /* 0x00000028022f7981 */ /* 0x002562000c1e1900 */
[----:B------:R-:W-:Y:S05]  /*0210*/  BRA `(.L_x_2) ;  /* 0x0000000000087947 */ /* 0x000fea0003800000 */
.L_x_3:
[----:B------:R-:W2:Y:S02]  /*0220*/  LDCU UR6, c[0x0][0x8a0] ;  /* 0x00011400ff0677ac */ /* 0x000ea40008000800 */
[----:B--2---:R-:W-:Y:S02]  /*0230*/  MOV R47, UR6 ;  /* 0x00000006002f7c02 */ /* 0x004fe40008000f00 */
.L_x_2:
[----:B------:R-:W-:Y:S01]  /*0240*/  IMAD.U32 R0, RZ, RZ, UR8 ;  /* 0x00000008ff007e24 */ /* 0x000fe2000f8e00ff */
[----:B------:R-:W-:Y:S04]  /*0250*/  BSSY.RECONVERGENT B0, `(.L_x_4) ;  /* 0x000000c000007945 */ /* 0x000fe80003800200 */
[C---:B------:R-:W-:Y:S02]  /*0260*/  ISETP.NE.OR P1, PT, R0.reuse, 0x1, !P5 ;  /* 0x000000010000780c */ /* 0x040fe40006f25670 */
[----:B------:R-:W-:-:S11]  /*0270*/  ISETP.NE.OR P0, PT, R0, 0x3, !P5 ;  /* 0x000000030000780c */ /* 0x000fd60006f05670 */
[----:B------:R-:W-:Y:S05]  /*0280*/  @P1 BRA `(.L_x_5) ;  /* 0x0000000000201947 */ /* 0x000fea0003800000 */
[----:B------:R-:W3:Y:S02]  /*0290*/  LDCU.64 UR6, c[0x0][0x348] ;  /* 0x00006900ff0677ac */ /* 0x000ee40008000a00 */
[----:B---3--:R-:W-:Y:S02]  /*02a0*/  UIADD3 UR10, UP1, UPT, UR6, 0x80, URZ ;  /* 0x00000080060a7890 */ /* 0x008fe4000ff3e0ff */
[----:B------:R-:W-:Y:S02]  /*02b0*/  UIADD3 UR6, UP0, UPT, UR6, 0x180, URZ ;  /* 0x0000018006067890 */ /* 0x000fe4000ff1e0ff */
[----:B------:R-:W-:Y:S02]  /*02c0*/  UIADD3.X UR11, UPT, UPT, URZ, UR7, URZ, UP1, !UPT ;  /* 0x00000007ff0b7290 */ /* 0x000fe40008ffe4ff */
[----:B------:R-:W-:-:S07]  /*02d0*/  UIADD3.X UR7, UPT, UPT, URZ, UR7, URZ, UP0, !UPT ;  /* 0x00000007ff077290 */ /* 0x000fce00087fe4ff */
[----:B------:R3:W-:Y:S02]  /*02e0*/  UTMACCTL.PF [UR10] ;  /* 0x000000000a0079b9 */ /* 0x0007e40008040000 */
[----:B------:R3:W-:Y:S02]  /*02f0*/  UTMACCTL.PF [UR6] ;  /* 0x00000000060079b9 */ /* 0x0007e40008040000 */
[----:B---3--:R-:W-:Y:S01]  /*0300*/  NOP ;  /* 0x0000000000007918 */ /* 0x008fe20000000000 */
.L_x_5:
[----:B------:R-:W-:Y:S05]  /*0310*/  BSYNC.RECONVERGENT B0 ;  /* 0x0000000000007941 */ /* 0x000fea0003800200 */
.L_x_4:
[----:B------:R-:W-:Y:S04]  /*0320*/  BSSY.RECONVERGENT B0, `(.L_x_6) ;  /* 0x000000a000007945 */ /* 0x000fe80003800200 */
        /* <DEDUP_REMOVED lines=9> */
.L_x_7:
[----:B------:R-:W-:Y:S05]  /*03c0*/  BSYNC.RECONVERGENT B0 ;  /* 0x0000000000007941 */ /* 0x000fea0003800200 */
.L_x_6:
[----:B------:R-:W3:Y:S01]  /*03d0*/  LDCU.64 UR6, c[0x0][0x888] ;  /* 0x00011100ff0677ac */ /* 0x000ee20008000a00 */
[----:B------:R-:W-:Y:S02]  /*03e0*/  UISETP.EQ.U32.AND UP1, UPT, UR4, URZ, UPT ;  /* 0x000000ff0400728c */ /* 0x000fe4000bf22070 */
[----:B------:R-:W-:Y:S02]  /*03f0*/  UPLOP3.LUT UP2, UPT, UPT, UPT, UPT, 0x80, 0x8 ;  /* 0x000000000008789c */ /* 0x000fe40003f4f070 */
[----:B---3--:R-:W-:-:S04]  /*0400*/  UISETP.NE.U32.AND UP0, UPT, UR6, URZ, UPT ;  /* 0x000000ff0600728c */ /* 0x008fc8000bf05070 */
[----:B------:R-:W-:-:S04]  /*0410*/  UISETP.NE.AND.EX UP0, UPT, UR7, URZ, UPT, UP0 ;  /* 0x000000ff0700728c */ /* 0x000fc8000bf05300 */
[----:B------:R-:W-:-:S04]  /*0420*/  UISETP.EQ.OR.EX UP3, UPT, UR5, URZ, !UP0, UP1 ;  /* 0x000000ff0500728c */ /* 0x000fc8000c762710 */
[----:B------:R-:W-:-:S05]  /*0430*/  UP2UR UR44, UPR, URZ, 0x8 ;  /* 0x00000008ff2c7883 */ /* 0x000fca0008000000 */
[----:B------:R-:W-:Y:S07]  /*0440*/  BRA.U !UP3, `(.L_x_8) ;  /* 0x000000010b207547 */ /* 0x000fee000b800000 */
[----:B------:R-:W-:Y:S01]  /*0450*/  UISETP.NE.U32.AND UP2, UPT, UR4, URZ, UPT ;  /* 0x000000ff0400728c */ /* 0x000fe2000bf45070 */
[----:B-----5:R-:W-:Y:S01]  /*0460*/  FSETP.NEU.AND P0, PT, R49, RZ, PT ;  /* 0x000000ff3100720b */ /* 0x020fe20003f0d000 */
[----:B------:R-:W-:Y:S02]  /*0470*/  USEL UR4, URZ, 0xffffffff, UP0 ;  /* 0xffffffffff047887 */ /* 0x000fe40008000000 */
[----:B------:R-:W-:-:S10]  /*0480*/  UISETP.NE.AND.EX UP2, UPT, UR5, URZ, UPT, UP2 ;  /* 0x000000ff0500728c */ /* 0x000fd4000bf45320 */
[----:B------:R-:W-:Y:S01]  /*0490*/  VOTEU.ANY UP1, P0 ;  /* 0x0000000000ff7886 */ /* 0x000fe20000020100 */
[----:B------:R-:W-:-:S04]  /*04a0*/  @!UP2 USEL UR4, URZ, 0xffffffff, UP1 ;  /* 0xffffffffff04a887 */ /* 0x000fc80008800000 */
[----:B------:R-:W-:-:S04]  /*04b0*/  ULOP3.LUT UR4, UR4, 0x1, URZ, 0xc0, !UPT ;  /* 0x0000000104047892 */ /* 0x000fc8000f8ec0ff */
[----:B------:R-:W-:-:S11]  /*04c0*/  UISETP.NE.U32.AND UP2, UPT, UR4, 0x1, UPT ;  /* 0x000000010400788c */ /* 0x000fd6000bf45070 */
.L_x_8:
[----:B-12---:R-:W1:Y:S01]  /*04d0*/  SHFL.IDX PT, R2, R104, RZ, 0x1f ;  /* 0x00001fff68027589 */ /* 0x006e6200000e0000 */
[----:B------:R-:W-:-:S04]  /*04e0*/  UISETP.NE.AND UP1, UPT, UR8, 0x2, UPT ;  /* 0x000000020800788c */ /* 0x000fc8000bf25270 */
[----:B------:R-:W-:Y:S01]  /*04f0*/  USEL UR13, URZ, 0x1, UP1 ;  /* 0x00000001ff0d7887 */ /* 0x000fe20008800000 */
[----:B-1----:R-:W-:-:S13]  /*0500*/  ISETP.NE.AND P0, PT, R2, RZ, PT ;  /* 0x000000ff0200720c */ /* 0x002fda0003f05270 */
[----:B------:R-:W-:Y:S05]  /*0510*/  @P0 BRA `(.L_x_9) ;  /* 0x0000000000480947 */ /* 0x000fea0003800000 */
[----:B------:R-:W1:Y:S01]  /*0520*/  S2UR UR5, SR_CgaCtaId ;  /* 0x00000000000579c3 */ /* 0x000e620000008800 */
[----:B------:R-:W-:Y:S01]  /*0530*/  UMOV UR6, 0x400 ;  /* 0x0000040000067882 */ /* 0x000fe20000000000 */
[----:B------:R-:W-:Y:S01]  /*0540*/  UMOV UR4, 0x1 ;  /* 0x0000000100047882 */ /* 0x000fe20000000000 */
[----:B------:R-:W-:Y:S01]  /*0550*/  ELECT P0, URZ, PT ;  /* 0x0000000000ff782f */ /* 0x000fe20003800000 */
[----:B-1----:R-:W-:Y:S02]  /*0560*/  ULEA UR5, UR5, UR6, 0x18 ;  /* 0x0000000605057291 */ /* 0x002fe4000f8ec0ff */
[----:B------:R-:W-:-:S04]  /*0570*/  UIADD3 UR6, UPT, UPT, -UR4, 0x100000, URZ ;  /* 0x0010000004067890 */ /* 0x000fc8000fffe1ff */
[----:B------:R-:W-:Y:S02]  /*0580*/  USHF.L.U32 UR7, UR6, 0xb, URZ ;  /* 0x0000000b06077899 */ /* 0x000fe400080006ff */
[----:B------:R-:W-:Y:S01]  /*0590*/  USHF.L.U32 UR6, UR6, 0x1, URZ ;  /* 0x0000000106067899 */ /* 0x000fe200080006ff */
[----:B------:R-:W1:Y:S11]  /*05a0*/  FENCE.VIEW.ASYNC.S ;  /* 0x00000000000073c6 */ /* 0x000e760000000000 */
[----:B-1----:R1:W2:Y:S01]  /*05b0*/  SYNCS.EXCH.64 URZ, [UR5], UR6 ;  /* 0x0000000605ff75b2 */ /* 0x0022a20008000100 */
[----:B------:R1:W3:Y:S01]  /*05c0*/  SYNCS.EXCH.64 URZ, [UR5+0x20], UR6 ;  /* 0x0000200605ff75b2 */ /* 0x0002e20008000100 */
[----:B------:R1:W4:Y:S01]  /*05d0*/  SYNCS.EXCH.64 URZ, [UR5+0x8], UR6 ;  /* 0x0000080605ff75b2 */ /* 0x0003220008000100 */
[----:B------:R1:W1:Y:S01]  /*05e0*/  SYNCS.EXCH.64 URZ, [UR5+0x28], UR6 ;  /* 0x0000280605ff75b2 */ /* 0x0002620008000100 */
[----:B------:R1:W1:Y:S01]  /*05f0*/  SYNCS.EXCH.64 URZ, [UR5+0x10], UR6 ;  /* 0x0000100605ff75b2 */ /* 0x0002620008000100 */
[----:B------:R1:W1:Y:S01]  /*0600*/  SYNCS.EXCH.64 URZ, [UR5+0x30], UR6 ;  /* 0x0000300605ff75b2 */ /* 0x0002620008000100 */
[----:B------:R1:W1:Y:S01]  /*0610*/  SYNCS.EXCH.64 URZ, [UR5+0x18], UR6 ;  /* 0x0000180605ff75b2 */ /* 0x0002620008000100 */
[----:B------:R1:W1:Y:S01]  /*0620*/  SYNCS.EXCH.64 URZ, [UR5+0x38], UR6 ;  /* 0x0000380605ff75b2 */ /* 0x0002620008000100 */
[----:B------:R-:W-:Y:S01]  /*0630*/  NOP ;  /* 0x0000000000007918 */ /* 0x000fe20000000000 */
.L_x_9:
[----:B------:R-:W2:Y:S01]  /*0640*/  SHFL.IDX PT, R2, R104, RZ, 0x1f ;  /* 0x00001fff68027589 */ /* 0x000ea200000e0000 */
[----:B------:R-:W-:Y:S01]  /*0650*/  NOP ;  /* 0x0000000000007918 */ /* 0x000fe20000000000 */
[----:B--2---:R-:W-:-:S13]  /*0660*/  ISETP.NE.AND P0, PT, R2, 0x1, PT ;  /* 0x000000010200780c */ /* 0x004fda0003f05270 */
[----:B------:R-:W-:Y:S05]  /*0670*/  @P0 BRA `(.L_x_10) ;  /* 0x0000000000400947 */ /* 0x000fea0003800000 */
[----:B-1----:R-:W1:Y:S01]  /*0680*/  S2UR UR6, SR_CgaCtaId ;  /* 0x00000000000679c3 */ /* 0x002e620000008800 */
[----:B------:R-:W-:Y:S01]  /*0690*/  UMOV UR7, 0x400 ;  /* 0x0000040000077882 */ /* 0x000fe20000000000 */
[----:B------:R-:W-:Y:S01]  /*06a0*/  UMOV UR5, 0x20 ;  /* 0x0000002000057882 */ /* 0x000fe20000000000 */
[----:B------:R-:W-:Y:S01]  /*06b0*/  UMOV UR4, 0x80 ;  /* 0x0000008000047882 */ /* 0x000fe20000000000 */
[----:B------:R-:W-:-:S04]  /*06c0*/  UIADD3 UR10, UPT, UPT, -UR5, 0x100000, URZ ;  /* 0x00100000050a7890 */ /* 0x000fc8000fffe1ff */
[----:B------:R-:W-:Y:S02]  /*06d0*/  USHF.L.U32 UR11, UR10, 0xb, URZ ;  /* 0x0000000b0a0b7899 */ /* 0x000fe400080006ff */
[----:B------:R-:W-:Y:S02]  /*06e0*/  USHF.L.U32 UR10, UR10, 0x1, URZ ;  /* 0x000000010a0a7899 */ /* 0x000fe400080006ff */
[----:B------:R-:W-:-:S04]  /*06f0*/  UIADD3 UR4, UPT, UPT, -UR4, 0x100000, URZ ;  /* 0x0010000004047890 */ /* 0x000fc8000fffe1ff */
[----:B------:R-:W-:Y:S02]  /*0700*/  USHF.L.U32 UR5, UR4, 0xb, URZ ;  /* 0x0000000b04057899 */ /* 0x000fe400080006ff */
[----:B------:R-:W-:Y:S01]  /*0710*/  USHF.L.U32 UR4, UR4, 0x1, URZ ;  /* 0x0000000104047899 */ /* 0x000fe200080006ff */
[----:B------:R-:W-:Y:S01]  /*0720*/  ELECT P0, URZ, PT ;  /* 0x0000000000ff782f */ /* 0x000fe20003800000 */
[----:B-1----:R-:W-:Y:S01]  /*0730*/  ULEA UR6, UR6, UR7, 0x18 ;  /* 0x0000000706067291 */ /* 0x002fe2000f8ec0ff */
[----:B------:R-:W1:Y:S11]  /*0740*/  FENCE.VIEW.ASYNC.S ;  /* 0x00000000000073c6 */ /* 0x000e760000000000 */
[----:B-1----:R2:W1:Y:S01]  /*0750*/  SYNCS.EXCH.64 URZ, [UR6+0x40], UR10 ;  /* 0x0000400a06ff75b2 */ /* 0x0024620008000100 */
[----:B------:R2:W1:Y:S02]  /*0760*/  SYNCS.EXCH.64 URZ, [UR6+0x48], UR4 ;  /* 0x0000480406ff75b2 */ /* 0x0004640008000100 */
[----:B--2---:R-:W-:Y:S01]  /*0770*/  NOP ;  /* 0x0000000000007918 */ /* 0x004fe20000000000 */
.L_x_10:
[----:B------:R-:W2:Y:S01]  /*0780*/  SHFL.IDX PT, R2, R104, RZ, 0x1f ;  /* 0x00001fff68027589 */ /* 0x000ea200000e0000 */
[----:B------:R-:W-:Y:S01]  /*0790*/  NOP ;  /* 0x0000000000007918 */ /* 0x000fe20000000000 */
[----:B--2---:R-:W-:-:S13]  /*07a0*/  ISETP.NE.AND P0, PT, R2, 0x3, PT ;  /* 0x000000030200780c */ /* 0x004fda0003f05270 */
[----:B------:R-:W-:Y:S05]  /*07b0*/  @P0 BRA `(.L_x_11) ;  /* 0x0000000000300947 */ /* 0x000fea0003800000 */
[----:B-1----:R-:W1:Y:S01]  /*07c0*/  S2UR UR5, SR_CgaCtaId ;  /* 0x00000000000579c3 */ /* 0x002e620000008800 */
        /* <DEDUP_REMOVED lines=8> */
[----:B-1----:R2:W1:Y:S01]  /*0850*/  SYNCS.EXCH.64 URZ, [UR5+0x50], UR6 ;  /* 0x0000500605ff75b2 */ /* 0x0024620008000100 */
[----:B------:R2:W1:Y:S02]  /*0860*/  SYNCS.EXCH.64 URZ, [UR5+0x58], UR6 ;  /* 0x0000580605ff75b2 */ /* 0x0004640008000100 */
[----:B--2---:R-:W-:Y:S01]  /*0870*/  NOP ;  /* 0x0000000000007918 */ /* 0x004fe20000000000 */
.L_x_11:
[----:B------:R-:W2:Y:S01]  /*0880*/  SHFL.IDX PT, R2, R104, RZ, 0x1f ;  /* 0x00001fff68027589 */ /* 0x000ea200000e0000 */
[----:B------:R-:W-:Y:S01]  /*0890*/  NOP ;  /* 0x0000000000007918 */ /* 0x000fe20000000000 */
[----:B--2---:R-:W-:-:S13]  /*08a0*/  ISETP.NE.AND P0, PT, R2, 0x4, PT ;  /* 0x000000040200780c */ /* 0x004fda0003f05270 */
[----:B------:R-:W-:Y:S05]  /*08b0*/  @P0 BRA `(.L_x_12) ;  /* 0x00000000004c0947 */ /* 0x000fea0003800000 */
[----:B-1----:R-:W1:Y:S01]  /*08c0*/  S2UR UR5, SR_CgaCtaId ;  /* 0x00000000000579c3 */ /* 0x002e620000008800 */
[----:B------:R-:W-:Y:S01]  /*08d0*/  UMOV UR7, 0x100 ;  /* 0x0000010000077882 */ /* 0x000fe20000000000 */
[----:B------:R-:W-:Y:S01]  /*08e0*/  UMOV UR6, 0x400 ;  /* 0x0000040000067882 */ /* 0x000fe20000000000 */
[----:B------:R-:W-:Y:S01]  /*08f0*/  USEL UR7, UR7, 0xe0, UP2 ;  /* 0x000000e007077887 */ /* 0x000fe20009000000 */
[----:B------:R-:W-:Y:S01]  /*0900*/  UMOV UR4, 0x1 ;  /* 0x0000000100047882 */ /* 0x000fe20000000000 */
[----:B------:R-:W-:Y:S01]  /*0910*/  ELECT P0, URZ, PT ;  /* 0x0000000000ff782f */ /* 0x000fe20003800000 */
[----:B------:R-:W-:-:S04]  /*0920*/  UIADD3 UR10, UPT, UPT, -UR4, 0x100000, URZ ;  /* 0x00100000040a7890 */ /* 0x000fc8000fffe1ff */
[----:B------:R-:W-:Y:S02]  /*0930*/  USHF.L.U32 UR11, UR10, 0xb, URZ ;  /* 0x0000000b0a0b7899 */ /* 0x000fe400080006ff */
[----:B------:R-:W-:Y:S02]  /*0940*/  USHF.L.U32 UR10, UR10, 0x1, URZ ;  /* 0x000000010a0a7899 */ /* 0x000fe400080006ff */
[----:B-1----:R-:W-:Y:S02]  /*0950*/  ULEA UR5, UR5, UR6, 0x18 ;  /* 0x0000000605057291 */ /* 0x002fe4000f8ec0ff */
[----:B------:R-:W-:-:S04]  /*0960*/  UIADD3 UR6, UPT, UPT, -UR7, 0x100000, URZ ;  /* 0x0010000007067890 */ /* 0x000fc8000fffe1ff */
[----:B------:R-:W-:Y:S02]  /*0970*/  USHF.L.U32 UR7, UR6, 0xb, URZ ;  /* 0x0000000b06077899 */ /* 0x000fe400080006ff */
[----:B------:R-:W-:Y:S01]  /*0980*/  USHF.L.U32 UR6, UR6, 0x1, URZ ;  /* 0x0000000106067899 */ /* 0x000fe200080006ff */
[----:B------:R-:W1:Y:S03]  /*0990*/  FENCE.VIEW.ASYNC.S ;  /* 0x00000000000073c6 */ /* 0x000e660000000000 */
[----:B-1----:R2:W1:Y:S08]  /*09a0*/  SYNCS.EXCH.64 URZ, [UR5+0x60], UR10 ;  /* 0x0000600a05ff75b2 */ /* 0x0024700008000100 */
[----:B------:R2:W1:Y:S01]  /*09b0*/  SYNCS.EXCH.64 URZ, [UR5+0x70], UR6 ;  /* 0x0000700605ff75b2 */ /* 0x0004620008000100 */
[----:B------:R2:W1:Y:S01]  /*09c0*/  SYNCS.EXCH.64 URZ, [UR5+0x68], UR10 ;  /* 0x0000680a05ff75b2 */ /* 0x0004620008000100 */
[----:B------:R2:W1:Y:S02]  /*09d0*/  SYNCS.EXCH.64 URZ, [UR5+0x78], UR6 ;  /* 0x0000780605ff75b2 */ /* 0x0004640008000100 */
[----:B--2---:R-:W-:Y:S01]  /*09e0*/  NOP ;  /* 0x0000000000007918 */ /* 0x004fe20000000000 */
.L_x_12:
        /* <DEDUP_REMOVED lines=18> */
[----:B------:R2:W1:Y:S01]  /*0b10*/  SYNCS.EXCH.64 URZ, [UR6+0xa0], UR4 ;  /* 0x0000a00406ff75b2 */ /* 0x0004620008000100 */
[----:B------:R2:W1:Y:S01]  /*0b20*/  SYNCS.EXCH.64 URZ, [UR6+0x88], UR10 ;  /* 0x0000880a06ff75b2 */ /* 0x0004620008000100 */
[----:B------:R2:W1:Y:S01]  /*0b30*/  SYNCS.EXCH.64 URZ, [UR6+0xa8], UR4 ;  /* 0x0000a80406ff75b2 */ /* 0x0004620008000100 */
[----:B------:R2:W1:Y:S01]  /*0b40*/  SYNCS.EXCH.64 URZ, [UR6+0x90], UR10 ;  /* 0x0000900a06ff75b2 */ /* 0x0004620008000100 */
[----:B------:R2:W1:Y:S01]  /*0b50*/  SYNCS.EXCH.64 URZ, [UR6+0xb0], UR4 ;  /* 0x0000b00406ff75b2 */ /* 0x0004620008000100 */
[----:B------:R2:W1:Y:S01]  /*0b60*/  SYNCS.EXCH.64 URZ, [UR6+0x98], UR10 ;  /* 0x0000980a06ff75b2 */ /* 0x0004620008000100 */
[----:B------:R2:W1:Y:S02]  /*0b70*/  SYNCS.EXCH.64 URZ, [UR6+0xb8], UR4 ;  /* 0x0000b80406ff75b2 */ /* 0x0004640008000100 */
[----:B--2---:R-:W-:Y:S01]  /*0b80*/  NOP ;  /* 0x0000000000007918 */ /* 0x004fe20000000000 */
.L_x_13:
        /* <DEDUP_REMOVED lines=14> */
[----:B------:R2:W1:Y:S01]  /*0c70*/  SYNCS.EXCH.64 URZ, [UR5+0xd0], UR6 ;  /* 0x0000d00605ff75b2 */ /* 0x0004620008000100 */
[----:B------:R2:W1:Y:S01]  /*0c80*/  SYNCS.EXCH.64 URZ, [UR5+0xc8], UR6 ;  /* 0x0000c80605ff75b2 */ /* 0x0004620008000100 */
[----:B------:R2:W1:Y:S02]  /*0c90*/  SYNCS.EXCH.64 URZ, [UR5+0xd8], UR6 ;  /* 0x0000d80605ff75b2 */ /* 0x0004640008000100 */
[----:B--2---:R-:W-:Y:S01]  /*0ca0*/  NOP ;  /* 0x0000000000007918 */ /* 0x004fe20000000000 */
.L_x_14:
[----:B-1----:R-:W1:Y:S01]  /*0cb0*/  S2UR UR5, SR_CTAID.X ;  /* 0x00000000000579c3 */ /* 0x002e620000002500 */
[----:B------:R-:W-:-:S05]  /*0cc0*/  CS2R.32 R97, SR_CgaSize ;  /* 0x0000000000617805 */ /* 0x000fca0000008a00 */
[----:B------:R-:W-:-:S05]  /*0cd0*/  IMAD R97, R97, -0xa0, RZ ;  /* 0xffffff6061617824 */ /* 0x000fca00078e02ff */
[----:B------:R-:W-:-:S14]  /*0ce0*/  R2UR UR7, R97 ;  /* 0x00000000610772ca */ /* 0x000fdc00000e0000 */
[----:B------:R-:W2:Y:S01]  /*0cf0*/  LDCU UR7, c[0x0][UR7+0x2b0] ;  /* 0x00005600070777ac */ /* 0x000ea20008000800 */
[----:B------:R-:W-:Y:S01]  /*0d00*/  NOP ;  /* 0x0000000000007918 */ /* 0x000fe20000000000 */
[----:B------:R-:W-:-:S05]  /*0d10*/  CS2R.32 R97, SR_CgaSize ;  /* 0x0000000000617805 */ /* 0x000fca0000008a00 */
[----:B------:R-:W-:-:S05]  /*0d20*/  IMAD R97, R97, -0xa0, RZ ;  /* 0xffffff6061617824 */ /* 0x000fca00078e02ff */
[----:B------:R-:W-:-:S14]  /*0d30*/  R2UR UR6, R97 ;  /* 0x00000000610672ca */ /* 0x000fdc00000e0000 */
[----:B------:R-:W3:Y:S01]  /*0d40*/  LDCU UR6, c[0x0][UR6+0x2b4] ;  /* 0x00005680060677ac */ /* 0x000ee20008000800 */
[----:B------:R-:W4:Y:S08]  /*0d50*/  S2UR UR4, SR_CTAID.Y ;  /* 0x00000000000479c3 */ /* 0x000f300000002600 */
[----:B------:R-:W3:Y:S01]  /*0d60*/  LDC R9, c[0x0][0xb24] ;  /* 0x0002c900ff097b82 */ /* 0x000ee20000000800 */
[----:B-1----:R-:W-:-:S02]  /*0d70*/  I2FP.F32.U32 R5, UR5 ;  /* 0x0000000500057c45 */ /* 0x002fc40008201000 */
[----:B------:R-:W-:-:S05]  /*0d80*/  CS2R.32 R3, SR_CgaSize ;  /* 0x0000000000037805 */ /* 0x000fca0000008a00 */
[----:B------:R-:W-:-:S06]  /*0d90*/  IMAD R3, R3, -0xa0, RZ ;  /* 0xffffff6003037824 */ /* 0x000fcc00078e02ff */
[----:B------:R-:W1:Y:S01]  /*0da0*/  LDC R3, c[0x0][R3+0x2a0] ;  /* 0x0000a80003037b82 */ /* 0x000e620000000800 */
[----:B------:R-:W-:Y:S01]  /*0db0*/  MOV R97, UR5 ;  /* 0x0000000500617c02 */ /* 0x000fe20008000f00 */
[----:B--2---:R-:W-:Y:S01]  /*0dc0*/  FMUL R5, R5, UR7 ;  /* 0x0000000705057c20 */ /* 0x004fe20008400000 */
[----:B----4-:R-:W-:Y:S02]  /*0dd0*/  I2FP.F32.U32 R4, UR4 ;  /* 0x0000000400047c45 */ /* 0x010fe40008201000 */
[----:B------:R-:W-:-:S05]  /*0de0*/  CS2R.32 R2, SR_CgaSize ;  /* 0x0000000000027805 */ /* 0x000fca0000008a00 */
[----:B------:R-:W-:-:S06]  /*0df0*/  IMAD R2, R2, -0xa0, RZ ;  /* 0xffffff6002027824 */ /* 0x000fcc00078e02ff */
[----:B------:R-:W2:Y:S01]  /*0e00*/  LDC R2, c[0x0][R2+0x2a4] ;  /* 0x0000a90002027b82 */ /* 0x000ea20000000800 */
[----:B------:R-:W4:Y:S01]  /*0e10*/  F2I.U32.TRUNC.NTZ R90, R5 ;  /* 0x00000005005a7305 */ /* 0x000f22000020f000 */
[----:B------:R-:W-:Y:S01]  /*0e20*/  MOV R91, UR4 ;  /* 0x00000004005b7c02 */ /* 0x000fe20008000f00 */
[----:B---3--:R-:W-:-:S05]  /*0e30*/  FMUL R4, R4, UR6 ;  /* 0x0000000604047c20 */ /* 0x008fca0008400000 */
[----:B------:R-:W-:Y:S01]  /*0e40*/  BAR.SYNC.DEFER_BLOCKING 0x0 ;  /* 0x0000000000007b1d */ /* 0x000fe20000010000 */
[----:B------:R-:W-:-:S05]  /*0e50*/  ISETP.GE.AND P0, PT, R9, 0x1, PT ;  /* 0x000000010900780c */ /* 0x000fca0003f06270 */
[----:B------:R-:W3:Y:S02]  /*0e60*/  F2I.U32.TRUNC.NTZ R79, R4 ;  /* 0x00000004004f7305 */ /* 0x000ee4000020f000 */
[----:B------:R-:W2:Y:S01]  /*0e70*/  S2UR UR36, SR_CTAID.Z ;  /* 0x00000000002479c3 */ /* 0x000ea20000002700 */
[----:B----4-:R-:W-:-:S05]  /*0e80*/  IADD3 R90, PT, PT, -R90, RZ, RZ ;  /* 0x000000ff5a5a7210 */ /* 0x010fca0007ffe1ff */
[----:B-1----:R-:W-:Y:S01]  /*0e90*/  IMAD R90, R3, R90, UR5 ;  /* 0x00000005035a7e24 */ /* 0x002fe2000f8e025a */
[----:B---3--:R-:W-:-:S05]  /*0ea0*/  IADD3 R79, PT, PT, -R79, RZ, RZ ;  /* 0x000000ff4f4f7210 */ /* 0x008fca0007ffe1ff */
[----:B--2---:R-:W-:Y:S01]  /*0eb0*/  IMAD R79, R2, R79, UR4 ;  /* 0x00000004024f7e24 */ /* 0x004fe2000f8e024f */
[----:B------:R-:W-:Y:S06]  /*0ec0*/  @!P0 BRA `(.L_x_15) ;  /* 0x0000000000b88947 */ /* 0x000fec0003800000 */
[----:B------:R-:W1:Y:S01]  /*0ed0*/  LDC.64 R4, c[0x0][0xb18] ;  /* 0x0002c600ff047b82 */ /* 0x000e620000000a00 */
[----:B------:R-:W-:-:S07]  /*0ee0*/  ISETP.NE.AND P0, PT, R9, 0x1, PT ;  /* 0x000000010900780c */ /* 0x000fce0003f05270 */
[----:B------:R-:W2:Y:S08]  /*0ef0*/  LDC R10, c[0x0][0xb0c] ;  /* 0x0002c300ff0a7b82 */ /* 0x000eb00000000800 */
[----:B------:R-:W3:Y:S08]  /*0f00*/  LDC R11, c[0x0][0x370] ;  /* 0x0000dc00ff0b7b82 */ /* 0x000ef00000000800 */
[----:B------:R-:W4:Y:S01]  /*0f10*/  LDC R12, c[0x0][0x374] ;  /* 0x0000dd00ff0c7b82 */ /* 0x000f220000000800 */
[----:B-1----:R-:W-:-:S07]  /*0f20*/  ISETP.NE.AND P1, PT, R4, 0x1, PT ;  /* 0x000000010400780c */ /* 0x002fce0003f25270 */
[----:B------:R-:W3:Y:S01]  /*0f30*/  LDC.64 R6, c[0x0][0xb10] ;  /* 0x0002c400ff067b82 */ /* 0x000ee20000000a00 */
[----:B--2---:R-:W-:-:S07]  /*0f40*/  ISETP.NE.AND P2, PT, R10, 0x1, PT ;  /* 0x000000010a00780c */ /* 0x004fce0003f45270 */
[----:B------:R-:W1:Y:S08]  /*0f50*/  LDC R8, c[0x0][0xb20] ;  /* 0x0002c800ff087b82 */ /* 0x000e700000000800 */
[----:B------:R-:W2:Y:S01]  /*0f60*/  LDC.64 R2, c[0x0][0xb28] ;  /* 0x0002ca00ff027b82 */ /* 0x000ea20000000a00 */
[----:B----4-:R-:W-:-:S04]  /*0f70*/  IMAD.HI.U32 R13, R12, R5, RZ ;  /* 0x000000050c0d7227 */ /* 0x010fc800078e00ff */
[----:B------:R-:W-:-:S04]  /*0f80*/  IMAD.HI.U32 R5, R91, R5, RZ ;  /* 0x000000055b057227 */ /* 0x000fc800078e00ff */
[----:B---3--:R-:W-:-:S04]  /*0f90*/  IMAD.HI.U32 R14, R11, R6, RZ ;  /* 0x000000060b0e7227 */ /* 0x008fc800078e00ff */
[----:B------:R-:W-:Y:S01]  /*0fa0*/  IMAD.HI.U32 R16, R97, R6, RZ ;  /* 0x0000000661107227 */ /* 0x000fe200078e00ff */
[-C--:B------:R-:W-:Y:S02]  /*0fb0*/  @P2 SHF.R.U32.HI R11, RZ, R7.reuse, R14 ;  /* 0x00000007ff0b2219 */ /* 0x080fe4000001160e */
[-C--:B-1----:R-:W-:Y:S02]  /*0fc0*/  @P1 SHF.R.U32.HI R12, RZ, R8.reuse, R13 ;  /* 0x00000008ff0c1219 */ /* 0x082fe4000001160d */
[----:B------:R-:W-:Y:S02]  /*0fd0*/  SHF.R.U32.HI R8, RZ, R8, R5 ;  /* 0x00000008ff087219 */ /* 0x000fe40000011605 */
[----:B------:R-:W-:Y:S02]  /*0fe0*/  SHF.R.U32.HI R16, RZ, R7, R16 ;  /* 0x00000007ff107219 */ /* 0x000fe40000011610 */
[----:B------:R-:W-:Y:S01]  /*0ff0*/  SEL R5, R91, R8, !P1 ;  /* 0x000000085b057207 */ /* 0x000fe20004800000 */
[----:B--2---:R-:W-:Y:S01]  /*1000*/  IMAD.HI.U32 R14, R12, R2, RZ ;  /* 0x000000020c0e7227 */ /* 0x004fe200078e00ff */
[----:B------:R-:W-:-:S03]  /*1010*/  SEL R7, R97, R16, !P2 ;  /* 0x0000001061077207 */ /* 0x000fc60005000000 */
[----:B------:R-:W-:Y:S01]  /*1020*/  IMAD.HI.U32 R6, R11, R2, RZ ;  /* 0x000000020b067227 */ /* 0x000fe200078e00ff */
[----:B------:R-:W-:-:S04]  /*1030*/  @P0 SHF.R.U32.HI R12, RZ, R3, R14 ;  /* 0x00000003ff0c0219 */ /* 0x000fc8000001160e */
[----:B------:R-:W-:Y:S01]  /*1040*/  @P0 SHF.R.U32.HI R11, RZ, R3, R6 ;  /* 0x00000003ff0b0219 */ /* 0x000fe20000011606 */
[----:B------:R-:W-:-:S04]  /*1050*/  IMAD R12, R12, R9, RZ ;  /* 0x000000090c0c7224 */ /* 0x000fc800078e02ff */
[----:B------:R-:W-:Y:S01]  /*1060*/  IMAD R6, R11, R9, RZ ;  /* 0x000000090b067224 */ /* 0x000fe200078e02ff */
[----:B------:R-:W-:-:S04]  /*1070*/  ISETP.GE.AND P1, PT, R5, R12, PT ;  /* 0x0000000c0500720c */ /* 0x000fc80003f26270 */
[----:B------:R-:W-:Y:S01]  /*1080*/  ISETP.GE.OR P1, PT, R7, R6, P1 ;  /* 0x000000060700720c */ /* 0x000fe20000f26670 */
[----:B------:R-:W-:-:S05]  /*1090*/  IMAD.HI.U32 R6, R5, R2, RZ ;  /* 0x0000000205067227 */ /* 0x000fca00078e00ff */
[----:B------:R-:W-:-:S04]  /*10a0*/  SHF.R.U32.HI R6, RZ, R3, R6 ;  /* 0x00000003ff067219 */ /* 0x000fc80000011606 */
[----:B------:R-:W-:-:S03]  /*10b0*/  SEL R6, R5, R6, !P0 ;  /* 0x0000000605067207 */ /* 0x000fc60004000000 */
[----:B------:R-:W-:Y:S01]  /*10c0*/  @!P1 IMAD.HI.U32 R8, R7, R2, RZ ;  /* 0x0000000207089227 */ /* 0x000fe200078e00ff */
[----:B------:R-:W-:-:S04]  /*10d0*/  IADD3 R2, PT, PT, -R6, RZ, RZ ;  /* 0x000000ff06027210 */ /* 0x000fc80007ffe1ff */
[----:B------:R-:W-:Y:S01]  /*10e0*/  @!P1 SHF.R.U32.HI R8, RZ, R3, R8 ;  /* 0x00000003ff089219 */ /* 0x000fe20000011608 */
[----:B------:R-:W-:-:S03]  /*10f0*/  IMAD R2, R9, R2, R5 ;  /* 0x0000000209027224 */ /* 0x000fc600078e0205 */
[----:B------:R-:W-:Y:S02]  /*1100*/  @!P1 SEL R3, R7, R8, !P0 ;  /* 0x0000000807039207 */ /* 0x000fe40004000000 */
[----:B------:R-:W-:-:S03]  /*1110*/  IADD3 R8, PT, PT, -R5, RZ, RZ ;  /* 0x000000ff05087210 */ /* 0x000fc60007ffe1ff */
[--C-:B------:R-:W-:Y:S02]  /*1120*/  @!P1 IMAD.IADD R6, R6, 0x1, -R3.reuse ;  /* 0x0000000106069824 */ /* 0x100fe400078e0a03 */
[----:B------:R-:W-:Y:S01]  /*1130*/  @!P1 IMAD R3, R2, R11, R3 ;  /* 0x0000000b02039224 */ /* 0x000fe200078e0203 */
[----:B------:R-:W-:Y:S01]  /*1140*/  IADD3 R2, PT, PT, -R7, RZ, RZ ;  /* 0x000000ff07027210 */ /* 0x000fe20007ffe1ff */
[----:B------:R-:W-:Y:S02]  /*1150*/  @!P1 IMAD R5, R6, R9, R7 ;  /* 0x0000000906059224 */ /* 0x000fe400078e0207 */
[----:B------:R-:W-:Y:S02]  /*1160*/  IMAD R8, R4, R8, R91 ;  /* 0x0000000804087224 */ /* 0x000fe400078e025b */
[----:B------:R-:W-:Y:S02]  /*1170*/  @!P1 IMAD.MOV.U32 R7, RZ, RZ, R3 ;  /* 0x000000ffff079224 */ /* 0x000fe400078e0003 */
[----:B------:R-:W-:-:S02]  /*1180*/  IMAD R2, R10, R2, R97 ;  /* 0x000000020a027224 */ /* 0x000fc400078e0261 */
[----:B------:R-:W-:Y:S02]  /*1190*/  IMAD R91, R5, R4, R8 ;  /* 0x00000004055b7224 */ /* 0x000fe400078e0208 */
[----:B------:R-:W-:Y:S02]  /*11a0*/  IMAD R97, R7, R10, R2 ;  /* 0x0000000a07617224 */ /* 0x000fe400078e0202 */
.L_x_15:
[----:B------:R-:W1:Y:S01]  /*11b0*/  LDCU UR4, c[0x0][0xb30] ;  /* 0x00016600ff0477ac */ /* 0x000e620008000800 */
[----:B------:R-:W2:Y:S08]  /*11c0*/  S2UR UR37, SR_CgaCtaId ;  /* 0x00000000002579c3 */ /* 0x000eb00000008800 */
[----:B------:R-:W3:Y:S01]  /*11d0*/  LDC R40, c[0x0][0xb24] ;  /* 0x0002c900ff287b82 */ /* 0x000ee20000000800 */
[----:B-1----:R-:W-:-:S09]  /*11e0*/  UISETP.NE.AND UP1, UPT, UR4, 0x1, UPT ;  /* 0x000000010400788c */ /* 0x002fd2000bf25270 */
[----:B--2---:R-:W-:Y:S05]  /*11f0*/  BRA.U UP1, `(.L_x_16) ;  /* 0x0000000101407547 */ /* 0x004fea000b800000 */
[----:B------:R-:W1:Y:S08]  /*1200*/  LDC.64 R4, c[0x0][0xb10] ;  /* 0x0002c400ff047b82 */ /* 0x000e700000000a00 */
[----:B------:R-:W2:Y:S08]  /*1210*/  LDC.64 R2, c[0x0][0xb18] ;  /* 0x0002c600ff027b82 */ /* 0x000eb00000000a00 */
[----:B------:R-:W4:Y:S08]  /*1220*/  LDC R6, c[0x0][0xb20] ;  /* 0x0002c800ff067b82 */ /* 0x000f300000000800 */
[----:B------:R-:W3:Y:S01]  /*1230*/  LDC R8, c[0x0][0xb0c] ;  /* 0x0002c300ff087b82 */ /* 0x000ee20000000800 */
[----:B-1----:R-:W-:-:S05]  /*1240*/  IMAD.HI.U32 R4, R97, R4, RZ ;  /* 0x0000000461047227 */ /* 0x002fca00078e00ff */
[----:B------:R-:W-:Y:S01]  /*1250*/  SHF.R.U32.HI R4, RZ, R5, R4 ;  /* 0x00000005ff047219 */ /* 0x000fe20000011604 */
[----:B--2---:R-:W-:Y:S01]  /*1260*/  IMAD.HI.U32 R3, R91, R3, RZ ;  /* 0x000000035b037227 */ /* 0x004fe200078e00ff */
[----:B------:R-:W-:-:S04]  /*1270*/  ISETP.NE.AND P0, PT, R2, 0x1, PT ;  /* 0x000000010200780c */ /* 0x000fc80003f05270 */
[----:B----4-:R-:W-:-:S04]  /*1280*/  SHF.R.U32.HI R6, RZ, R6, R3 ;  /* 0x00000006ff067219 */ /* 0x010fc80000011603 */
[----:B------:R-:W-:Y:S02]  /*1290*/  SEL R3, R91, R6, !P0 ;  /* 0x000000065b037207 */ /* 0x000fe40004000000 */
[----:B---3--:R-:W-:-:S04]  /*12a0*/  ISETP.NE.AND P1, PT, R8, 0x1, PT ;  /* 0x000000010800780c */ /* 0x008fc80003f25270 */
[----:B------:R-:W-:-:S05]  /*12b0*/  SEL R4, R97, R4, !P1 ;  /* 0x0000000461047207 */ /* 0x000fca0004800000 */
[----:B------:R-:W-:Y:S02]  /*12c0*/  IMAD.IADD R5, R3, 0x1, -R4 ;  /* 0x0000000103057824 */ /* 0x000fe400078e0a04 */
[----:B------:R-:W-:Y:S02]  /*12d0*/  IMAD.IADD R3, R4, 0x1, -R3 ;  /* 0x0000000104037824 */ /* 0x000fe400078e0a03 */
[----:B------:R-:W-:Y:S02]  /*12e0*/  IMAD R97, R5, R8, R97 ;  /* 0x0000000805617224 */ /* 0x000fe400078e0261 */
[----:B------:R-:W-:-:S07]  /*12f0*/  IMAD R91, R3, R2, R91 ;  /* 0x00000002035b7224 */ /* 0x000fce00078e025b */
.L_x_16:
[----:B------:R-:W-:Y:S01]  /*1300*/  BAR.SYNC.DEFER_BLOCKING 0x0 ;  /* 0x0000000000007b1d */ /* 0x000fe20000010000 */
[----:B------:R-:W-:Y:S01]  /*1310*/  UISETP.NE.AND UP1, UPT, UR8, 0x2, UPT ;  /* 0x000000020800788c */ /* 0x000fe2000bf25270 */
[----:B------:R-:W-:Y:S02]  /*1320*/  ISETP.NE.OR P5, PT, R0, 0x2, !P5 ;  /* 0x000000020000780c */ /* 0x000fe40006fa5670 */
[----:B------:R-:W-:-:S06]  /*1330*/  LOP3.LUT R2, R101, 0x1f, RZ, 0xc0, !PT ;  /* 0x0000001f65027812 */ /* 0x000fcc00078ec0ff */
[----:B------:R-:W-:Y:S05]  /*1340*/  BRA.U UP1, `(.L_x_17) ;  /* 0x0000001101547547 */ /* 0x000fea000b800000 */
[----:B------:R-:W1:Y:S01]  /*1350*/  LDCU UR13, c[0x0][0x38c] ;  /* 0x00007180ff0d77ac */ /* 0x000e620008000800 */
[----:B------:R-:W2:Y:S01]  /*1360*/  LDC R9, c[0x0][0x370] ;  /* 0x0000dc00ff097b82 */ /* 0x000ea20000000800 */
[----:B------:R-:W-:Y:S01]  /*1370*/  PLOP3.LUT P1, PT, PT, PT, UP2, 0x80, 0x8 ;  /* 0x000000000008781c */ /* 0x000fe20003f2f028 */
[----:B------:R-:W-:Y:S01]  /*1380*/  IMAD.MOV.U32 R15, RZ, RZ, 0x1 ;  /* 0x00000001ff0f7424 */ /* 0x000fe200078e00ff */
[----:B------:R-:W-:Y:S01]  /*1390*/  ISETP.EQ.OR P4, PT, R2, RZ, P5 ;  /* 0x000000ff0200720c */ /* 0x000fe20002f82670 */
[----:B------:R-:W-:Y:S01]  /*13a0*/  IMAD.MOV.U32 R14, RZ, RZ, RZ ;  /* 0x000000ffff0e7224 */ /* 0x000fe200078e00ff */
[----:B------:R-:W-:Y:S02]  /*13b0*/  PLOP3.LUT P1, PT, P1, PT, PT, 0x8, 0x80 ;  /* 0x000000000080781c */ /* 0x000fe40000f2e170 */
[----:B------:R-:W-:Y:S01]  /*13c0*/  CS2R R12, SRZ ;  /* 0x00000000000c7805 */ /* 0x000fe2000001ff00 */
[----:B------:R-:W-:Y:S01]  /*13d0*/  IMAD.MOV.U32 R10, RZ, RZ, 0x1 ;  /* 0x00000001ff0a7424 */ /* 0x000fe200078e00ff */
[----:B------:R-:W4:Y:S01]  /*13e0*/  LDC R0, c[0x0][0x374] ;  /* 0x0000dd00ff007b82 */ /* 0x000f220000000800 */
[----:B------:R-:W2:Y:S01]  /*13f0*/  LDCU.64 UR22, c[0x0][0x348] ;  /* 0x00006900ff1677ac */ /* 0x000ea20008000a00 */
[----:B------:R-:W-:Y:S01]  /*1400*/  UMOV UR6, URZ ;  /* 0x000000ff00067c82 */ /* 0x000fe20008000000 */
[----:B-1----:R-:W-:-:S04]  /*1410*/  UIADD3 UR5, UPT, UPT, UR13, 0x7f, URZ ;  /* 0x0000007f0d057890 */ /* 0x002fc8000fffe0ff */
[----:B------:R-:W-:-:S04]  /*1420*/  USHF.R.S32.HI UR4, URZ, 0x1f, UR5 ;  /* 0x0000001fff047899 */ /* 0x000fc80008011405 */
[----:B------:R-:W-:-:S04]  /*1430*/  ULEA.HI UR4, UR4, UR5, URZ, 0x7 ;  /* 0x0000000504047291 */ /* 0x000fc8000f8f38ff */
[----:B------:R-:W-:Y:S02]  /*1440*/  USHF.R.S32.HI UR15, URZ, 0x7, UR4 ;  /* 0x00000007ff0f7899 */ /* 0x000fe40008011404 */
[----:B------:R-:W-:Y:S02]  /*1450*/  UIADD3 UR4, UPT, UPT, UR13, -0x1, URZ ;  /* 0xffffffff0d047890 */ /* 0x000fe4000fffe0ff */
[----:B------:R-:W-:Y:S02]  /*1460*/  UISETP.LT.U32.AND UP0, UPT, UR15, 0x4, UPT ;  /* 0x000000040f00788c */ /* 0x000fe4000bf01070 */
[----:B------:R-:W-:Y:S02]  /*1470*/  UISETP.GE.U32.AND UP1, UPT, UR4, -0xff, UPT ;  /* 0xffffff010400788c */ /* 0x000fe4000bf26070 */
[----:B------:R-:W-:Y:S02]  /*1480*/  USEL UR14, UR15, 0x4, UP0 ;  /* 0x000000040f0e7887 */ /* 0x000fe40008000000 */
[----:B------:R-:W-:-:S02]  /*1490*/  UIADD3 UR13, UPT, UPT, UR13, 0xfe, URZ ;  /* 0x000000fe0d0d7890 */ /* 0x000fc4000fffe0ff */
[----:B------:R-:W-:Y:S02]  /*14a0*/  UIADD3 UR5, UPT, UPT, UR14, -0x1, URZ ;  /* 0xffffffff0e057890 */ /* 0x000fe4000fffe0ff */
[----:B------:R-:W-:-:S03]  /*14b0*/  UIADD3 UR7, UPT, UPT, UR15, -UR14, URZ ;  /* 0x8000000e0f077290 */ /* 0x000fc6000fffe0ff */
[----:B------:R-:W-:-:S04]  /*14c0*/  @UP1 UIADD3 UR5, UPT, UPT, UR14, URZ, URZ ;  /* 0x000000ff0e051290 */ /* 0x000fc8000fffe0ff */
[----:B--2---:R-:W-:-:S12]  /*14d0*/  UIADD3 UR5, UPT, UPT, UR5, 0x1, URZ ;  /* 0x0000000105057890 */ /* 0x004fd8000fffe0ff */
.L_x_35:
[----:B------:R-:W-:Y:S01]  /*14e0*/  UISETP.NE.AND UP0, UPT, UR37, URZ, UPT ;  /* 0x000000ff2500728c */ /* 0x000fe2000bf05270 */
[----:B------:R-:W1:Y:S08]  /*14f0*/  S2UR UR37, SR_CgaCtaId ;  /* 0x00000000002579c3 */ /* 0x000e700000008800 */
[----:B------:R-:W-:Y:S05]  /*1500*/  BRA.U UP0, `(.L_x_18) ;  /* 0x0000000100347547 */ /* 0x000fea000b800000 */
[----:B------:R-:W2:Y:S01]  /*1510*/  S2R R2, SR_CgaCtaId ;  /* 0x0000000000027919 */ /* 0x000ea20000008800 */
[----:B------:R-:W-:-:S04]  /*1520*/  MOV R3, 0x400 ;  /* 0x0000040000037802 */ /* 0x000fc80000000f00 */
[----:B--2---:R-:W-:Y:S02]  /*1530*/  LEA R3, R2, R3, 0x18 ;  /* 0x0000000302037211 */ /* 0x004fe400078ec0ff */
[----:B------:R-:W-:-:S03]  /*1540*/  SHF.L.U32 R2, R10, 0x1f, RZ ;  /* 0x0000001f0a027819 */ /* 0x000fc600000006ff */
[----:B------:R-:W-:-:S04]  /*1550*/  IMAD R3, R12, 0x8, R3 ;  /* 0x000000080c037824 */ /* 0x000fc800078e0203 */
[----:B------:R-:W2:Y:S02]  /*1560*/  SYNCS.PHASECHK.TRANS64.TRYWAIT P0, [R3+URZ+0xd0], R2 ;  /* 0x0000d002030075a7 */ /* 0x000ea400080011ff */
[----:B--2---:R-:W-:Y:S05]  /*1570*/  @!P0 BRA `(.L_x_19) ;  /* 0x0000004800f88947 */ /* 0x004fea0003800000 */
.L_x_95:
[----:B------:R-:W-:Y:S01]  /*1580*/  VIADD R12, R12, 0x1 ;  /* 0x000000010c0c7836 */ /* 0x000fe20000000000 */
[----:B------:R2:W-:Y:S04]  /*1590*/  SYNCS.ARRIVE.TRANS64.A1T0 RZ, [R3+URZ+0xc0], RZ ;  /* 0x0000c0ff03ff79a7 */ /* 0x0005e800081000ff */
[----:B------:R-:W-:-:S04]  /*15a0*/  ISETP.NE.AND P0, PT, R12, 0x2, PT ;  /* 0x000000020c00780c */ /* 0x000fc80003f05270 */
[----:B------:R-:W-:Y:S02]  /*15b0*/  SEL R12, R12, RZ, P0 ;  /* 0x000000ff0c0c7207 */ /* 0x000fe40000000000 */
[----:B--2---:R-:W-:-:S04]  /*15c0*/  SEL R3, RZ, 0x1, P0 ;  /* 0x00000001ff037807 */ /* 0x004fc80000000000 */
[----:B------:R-:W-:-:S07]  /*15d0*/  LOP3.LUT R10, R10, R3, RZ, 0x3c, !PT ;  /* 0x000000030a0a7212 */ /* 0x000fce00078e3cff */
.L_x_18:
[----:B------:R-:W-:Y:S01]  /*15e0*/  UMOV UR4, 0x400 ;  /* 0x0000040000047882 */ /* 0x000fe20000000000 */
[----:B------:R-:W-:Y:S01]  /*15f0*/  SHF.L.U32 R2, R15, 0x1f, RZ ;  /* 0x0000001f0f027819 */ /* 0x000fe200000006ff */
[----:B-1----:R-:W-:Y:S01]  /*1600*/  ULEA UR4, UR37, UR4, 0x18 ;  /* 0x0000000425047291 */ /* 0x002fe2000f8ec0ff */
[----:B------:R-:W-:Y:S01]  /*1610*/  R2UR UR35, R97 ;  /* 0x00000000612372ca */ /* 0x000fe200000e0000 */
[----:B------:R-:W-:Y:S01]  /*1620*/  UISETP.GE.U32.AND UP0, UPT, UR13, 0xff, UPT ;  /* 0x000000ff0d00788c */ /* 0x000fe2000bf06070 */
[----:B------:R-:W-:Y:S01]  /*1630*/  R2UR UR11, R91 ;  /* 0x000000005b0b72ca */ /* 0x000fe200000e0000 */
[----:B------:R-:W-:Y:S01]  /*1640*/  ULEA UR8, UR6, UR4, 0x3 ;  /* 0x0000000406087291 */ /* 0x000fe2000f8e18ff */
[----:B------:R-:W-:-:S08]  /*1650*/  UMOV UR24, URZ ;  /* 0x000000ff00187c82 */ /* 0x000fd00008000000 */
[----:B------:R1:W2:Y:S01]  /*1660*/  SYNCS.PHASECHK.TRANS64.TRYWAIT P0, [UR8+0x20], R2 ;  /* 0x00002002ff0075a7 */ /* 0x0002a20008001108 */
[----:B------:R-:W-:Y:S02]  /*1670*/  USHF.L.U32 UR35, UR35, 0x6, URZ ;  /* 0x0000000623237899 */ /* 0x000fe400080006ff */
[----:B------:R-:W-:Y:S01]  /*1680*/  USHF.L.U32 UR11, UR11, 0x6, URZ ;  /* 0x000000060b0b7899 */ /* 0x000fe200080006ff */
[----:B------:R-:W-:Y:S11]  /*1690*/  BRA.U !UP0, `(.L_x_20) ;  /* 0x0000000108a47547 */ /* 0x000ff6000b800000 */
[----:B------:R-:W-:Y:S01]  /*16a0*/  UMOV UR16, URZ ;  /* 0x000000ff00107c82 */ /* 0x000fe20008000000 */
[----:B------:R-:W-:-:S05]  /*16b0*/  UMOV UR17, UR6 ;  /* 0x0000000600117c82 */ /* 0x000fca0008000000 */
.L_x_25:
[----:B-1----:R-:W-:Y:S01]  /*16c0*/  ULEA UR33, UR17, UR4, 0x3 ;  /* 0x0000000411217291 */ /* 0x002fe2000f8e18ff */
[----:B--2---:R-:W-:Y:S01]  /*16d0*/  @!P5 MOV R3, 0x4000 ;  /* 0x000040000003d802 */ /* 0x004fe20000000f00 */
[----:B--2---:R-:W-:Y:S10]  /*16e0*/  @P0 BRA `(.L_x_21) ;  /* 0x00000000000c0947 */ /* 0x004ff40003800000 */
[----:B------:R-:W-:-:S04]  /*16f0*/  SHF.L.U32 R5, R15, 0x1f, RZ ;  /* 0x0000001f0f057819 */ /* 0x000fc800000006ff */
[----:B------:R-:W2:Y:S02]  /*1700*/  SYNCS.PHASECHK.TRANS64.TRYWAIT P0, [UR33+0x20], R5 ;  /* 0x00002005ff0075a7 */ /* 0x000ea40008001121 */
[----:B--2---:R-:W-:Y:S05]  /*1710*/  @!P0 BRA `(.L_x_22) ;  /* 0x0000004800a48947 */ /* 0x004fea0003800000 */
.L_x_21:
[----:B------:R2:W-:Y:S01]  /*1720*/  @!P5 SYNCS.ARRIVE.TRANS64 RZ, [UR33], R3 ;  /* 0x00000003ffffd9a7 */ /* 0x0005e20008000021 */
[----:B------:R-:W-:Y:S04]  /*1730*/  BSSY.RECONVERGENT B0, `(.L_x_23) ;  /* 0x0000003000007945 */ /* 0x000fe80003800200 */
[----:B------:R-:W-:Y:S05]  /*1740*/  @P4 BRA `(.L_x_24) ;  /* 0x0000000000044947 */ /* 0x000fea0003800000 */
[----:B------:R-:W-:Y:S05]  /*1750*/  BPT.TRAP 0x1 ;  /* 0x000000040000795c */ /* 0x000fea0000300000 */
.L_x_24:
[----:B------:R-:W-:Y:S05]  /*1760*/  BSYNC.RECONVERGENT B0 ;  /* 0x0000000000007941 */ /* 0x000fea0003800200 */
.L_x_23:
[----:B------:R-:W-:Y:S02]  /*1770*/  UIADD3 UR6, UPT, UPT, UR17, 0x1, URZ ;  /* 0x0000000111067890 */ /* 0x000fe4000fffe0ff */
[----:B------:R-:W-:Y:S02]  /*1780*/  UIADD3 UR26, UP1, UPT, UR22, 0x80, URZ ;  /* 0x00000080161a7890 */ /* 0x000fe4000ff3e0ff */
[----:B------:R-:W-:Y:S02]  /*1790*/  UISETP.NE.AND UP0, UPT, UR6, 0x4, UPT ;  /* 0x000000040600788c */ /* 0x000fe4000bf05270 */
[----:B------:R-:W-:Y:S02]  /*17a0*/  USHF.L.U32 UR34, UR16, 0x7, URZ ;  /* 0x0000000710227899 */ /* 0x000fe400080006ff */
[----:B------:R-:W-:Y:S02]  /*17b0*/  USEL UR9, URZ, 0x1, UP0 ;  /* 0x00000001ff097887 */ /* 0x000fe40008000000 */
[----:B------:R-:W-:-:S02]  /*17c0*/  USEL UR6, UR6, URZ, UP0 ;  /* 0x000000ff06067287 */ /* 0x000fc40008000000 */
[----:B------:R-:W-:Y:S02]  /*17d0*/  UIADD3 UR20, UP0, UPT, UR22, 0x180, URZ ;  /* 0x0000018016147890 */ /* 0x000fe4000ff1e0ff */
[----:B------:R-:W-:Y:S01]  /*17e0*/  ULEA UR8, UR6, UR4, 0x3 ;  /* 0x0000000406087291 */ /* 0x000fe2000f8e18ff */
[----:B------:R-:W-:Y:S01]  /*17f0*/  LOP3.LUT R15, R15, UR9, RZ, 0x3c, !PT ;  /* 0x000000090f0f7c12 */ /* 0x000fe2000f8e3cff */
[----:B------:R-:W-:Y:S02]  /*1800*/  UIADD3.X UR27, UPT, UPT, URZ, UR23, URZ, UP1, !UPT ;  /* 0x00000017ff1b7290 */ /* 0x000fe40008ffe4ff */
[----:B------:R-:W-:Y:S01]  /*1810*/  UIADD3.X UR21, UPT, UPT, URZ, UR23, URZ, UP0, !UPT ;  /* 0x00000017ff157290 */ /* 0x000fe200087fe4ff */
[----:B-1----:R-:W-:Y:S01]  /*1820*/  SHF.L.U32 R2, R15, 0x1f, RZ ;  /* 0x0000001f0f027819 */ /* 0x002fe200000006ff */
[----:B------:R-:W-:Y:S01]  /*1830*/  UMOV UR18, 0x0 ;  /* 0x0000000000127882 */ /* 0x000fe20000000000 */
[----:B------:R-:W-:Y:S01]  /*1840*/  UMOV UR19, 0x10000000 ;  /* 0x1000000000137882 */ /* 0x000fe20000000000 */
[----:B------:R-:W-:Y:S01]  /*1850*/  UMOV UR12, UR36 ;  /* 0x00000024000c7c82 */ /* 0x000fe20008000000 */
[----:B------:R1:W1:Y:S01]  /*1860*/  SYNCS.PHASECHK.TRANS64.TRYWAIT P0, [UR8+0x20], R2 ;  /* 0x00002002ff0075a7 */ /* 0x0002620008001108 */
[----:B------:R-:W-:Y:S01]  /*1870*/  ULEA UR8, UR17, UR4, 0xd ;  /* 0x0000000411087291 */ /* 0x000fe2000f8e68ff */
[----:B------:R-:W-:Y:S01]  /*1880*/  UMOV UR9, UR33 ;  /* 0x0000002100097c82 */ /* 0x000fe20008000000 */
[----:B------:R-:W-:-:S02]  /*1890*/  UMOV UR10, UR34 ;  /* 0x00000022000a7c82 */ /* 0x000fc40008000000 */
[----:B------:R-:W-:Y:S02]  /*18a0*/  UIADD3 UR32, UPT, UPT, UR8, 0x2400, URZ ;  /* 0x0000240008207890 */ /* 0x000fe4000fffe0ff */
[----:B------:R-:W-:Y:S02]  /*18b0*/  UIADD3 UR8, UPT, UPT, UR8, 0xa400, URZ ;  /* 0x0000a40008087890 */ /* 0x000fe4000fffe0ff */
[----:B------:R-:W-:Y:S01]  /*18c0*/  UIADD3 UR16, UPT, UPT, UR16, 0x1, URZ ;  /* 0x0000000110107890 */ /* 0x000fe2000fffe0ff */
[----:B------:R-:W-:Y:S01]  /*18d0*/  UMOV UR24, UR5 ;  /* 0x0000000500187c82 */ /* 0x000fe20008000000 */
[----:B------:R-:W-:Y:S02]  /*18e0*/  UMOV UR17, UR6 ;  /* 0x0000000600117c82 */ /* 0x000fe40008000000 */
[----:B------:R-:W-:Y:S01]  /*18f0*/  UISETP.NE.AND UP0, UPT, UR16, UR5, UPT ;  /* 0x000000051000728c */ /* 0x000fe2000bf05270 */
[----:B------:R1:W-:Y:S02]  /*1900*/  UTMALDG.3D [UR32], [UR26], desc[UR18] ;  /* 0x000012201a0075b4 */ /* 0x0003e40008011000 */
[----:B------:R1:W-:Y:S06]  /*1910*/  UTMALDG.3D [UR8], [UR20], desc[UR18] ;  /* 0x00001208140075b4 */ /* 0x0003ec0008011000 */
[----:B------:R-:W-:Y:S05]  /*1920*/  BRA.U UP0, `(.L_x_25) ;  /* 0xfffffffd00647547 */ /* 0x000fea000b83ffff */
.L_x_20:
[----:B-1----:R-:W-:Y:S01]  /*1930*/  ULEA UR8, UR6, UR4, 0x3 ;  /* 0x0000000406087291 */ /* 0x002fe2000f8e18ff */
[----:B------:R-:W-:Y:S01]  /*1940*/  SHF.L.U32 R2, R15, 0x1f, RZ ;  /* 0x0000001f0f027819 */ /* 0x000fe200000006ff */
[----:B------:R-:W-:Y:S01]  /*1950*/  @!P1 SYNCS.ARRIVE.TRANS64.A1T0 RZ, [UR4+0x58], RZ ;  /* 0x000058ffffff99a7 */ /* 0x000fe20008100004 */
[----:B------:R-:W-:-:S06]  /*1960*/  UISETP.GT.AND UP0, UPT, UR15, UR14, UPT ;  /* 0x0000000e0f00728c */ /* 0x000fcc000bf04270 */
[----:B--2---:R1:W2:Y:S03]  /*1970*/  SYNCS.PHASECHK.TRANS64.TRYWAIT P0, [UR8+0x20], R2 ;  /* 0x00002002ff0075a7 */ /* 0x0042a60008001108 */
[----:B------:R-:W-:Y:S05]  /*1980*/  BRA.U !UP0, `(.L_x_26) ;  /* 0x0000000108a87547 */ /* 0x000fea000b800000 */
[----:B------:R-:W-:Y:S01]  /*1990*/  UIADD3 UR21, UPT, UPT, UR7, UR24, URZ ;  /* 0x0000001807157290 */ /* 0x000fe2000fffe0ff */
[----:B------:R-:W-:-:S11]  /*19a0*/  UMOV UR25, UR6 ;  /* 0x0000000600197c82 */ /* 0x000fd60008000000 */
.L_x_31:
[----:B-1----:R-:W-:Y:S01]  /*19b0*/  ULEA UR17, UR25, UR4, 0x3 ;  /* 0x0000000419117291 */ /* 0x002fe2000f8e18ff */
[----:B--2---:R-:W-:Y:S01]  /*19c0*/  @!P5 MOV R3, 0x4000 ;  /* 0x000040000003d802 */ /* 0x004fe20000000f00 */
[----:B--2---:R-:W-:Y:S10]  /*19d0*/  @P0 BRA `(.L_x_27) ;  /* 0x00000000000c0947 */ /* 0x004ff40003800000 */
[----:B------:R-:W-:-:S04]  /*19e0*/  SHF.L.U32 R5, R15, 0x1f, RZ ;  /* 0x0000001f0f057819 */ /* 0x000fc800000006ff */
[----:B------:R-:W2:Y:S02]  /*19f0*/  SYNCS.PHASECHK.TRANS64.TRYWAIT P0, [UR17+0x20], R5 ;  /* 0x00002005ff0075a7 */ /* 0x000ea40008001111 */
[----:B--2---:R-:W-:Y:S05]  /*1a00*/  @!P0 BRA `(.L_x_28) ;  /* 0x0000004800008947 */ /* 0x004fea0003800000 */
.L_x_27:
[----:B------:R2:W-:Y:S01]  /*1a10*/  @!P5 SYNCS.ARRIVE.TRANS64 RZ, [UR17], R3 ;  /* 0x00000003ffffd9a7 */ /* 0x0005e20008000011 */
[----:B------:R-:W-:Y:S04]  /*1a20*/  BSSY.RECONVERGENT B0, `(.L_x_29) ;  /* 0x0000003000007945 */ /* 0x000fe80003800200 */
[----:B------:R-:W-:Y:S05]  /*1a30*/  @P4 BRA `(.L_x_30) ;  /* 0x0000000000044947 */ /* 0x000fea0003800000 */
[----:B------:R-:W-:Y:S05]  /*1a40*/  BPT.TRAP 0x1 ;  /* 0x000000040000795c */ /* 0x000fea0000300000 */
.L_x_30:
[----:B------:R-:W-:Y:S05]  /*1a50*/  BSYNC.RECONVERGENT B0 ;  /* 0x0000000000007941 */ /* 0x000fea0003800200 */
.L_x_29:
        /* <DEDUP_REMOVED lines=20> */
[----:B------:R-:W-:Y:S01]  /*1ba0*/  UIADD3 UR8, UPT, UPT, UR8, 0xa400, URZ ;  /* 0x0000a40008087890 */ /* 0x000fe2000fffe0ff */
[----:B------:R-:W-:Y:S01]  /*1bb0*/  UMOV UR9, UR17 ;  /* 0x0000001100097c82 */ /* 0x000fe20008000000 */
[----:B------:R-:W-:Y:S01]  /*1bc0*/  UMOV UR10, UR18 ;  /* 0x00000012000a7c82 */ /* 0x000fe20008000000 */
[----:B------:R-:W-:Y:S01]  /*1bd0*/  UIADD3 UR24, UPT, UPT, UR24, 0x1, URZ ;  /* 0x0000000118187890 */ /* 0x000fe2000fffe0ff */
[----:B------:R-:W-:-:S03]  /*1be0*/  UMOV UR25, UR6 ;  /* 0x0000000600197c82 */ /* 0x000fc60008000000 */
[----:B------:R1:W-:Y:S01]  /*1bf0*/  UTMALDG.3D [UR16], [UR30], desc[UR26] ;  /* 0x00001a101e0075b4 */ /* 0x0003e20008011000 */
[----:B------:R-:W-:Y:S01]  /*1c00*/  UISETP.NE.AND UP0, UPT, UR24, UR21, UPT ;  /* 0x000000151800728c */ /* 0x000fe2000bf05270 */
[----:B------:R1:W-:Y:S08]  /*1c10*/  UTMALDG.3D [UR8], [UR28], desc[UR26] ;  /* 0x00001a081c0075b4 */ /* 0x0003f00008011000 */
[----:B------:R-:W-:Y:S05]  /*1c20*/  BRA.U UP0, `(.L_x_31) ;  /* 0xfffffffd00607547 */ /* 0x000fea000b83ffff */
.L_x_26:
[C---:B-1----:R-:W-:Y:S01]  /*1c30*/  LEA R2, R14.reuse, UR4, 0x3 ;  /* 0x000000040e027c11 */ /* 0x042fe2000f8e18ff */
[----:B------:R-:W-:Y:S01]  /*1c40*/  NOP ;  /* 0x0000000000007918 */ /* 0x000fe20000000000 */
[----:B--2---:R-:W-:Y:S02]  /*1c50*/  SHF.L.U32 R3, R13, 0x1f, RZ ;  /* 0x0000001f0d037819 */ /* 0x004fe400000006ff */
[----:B------:R-:W-:Y:S02]  /*1c60*/  LEA R4, R14, UR4, 0x4 ;  /* 0x000000040e047c11 */ /* 0x000fe4000f8e20ff */
[----:B------:R-:W1:Y:S02]  /*1c70*/  SYNCS.PHASECHK.TRANS64.TRYWAIT P0, [R2+URZ+0x60], R3 ;  /* 0x00006003020075a7 */ /* 0x000e6400080011ff */
[----:B-1----:R-:W-:Y:S05]  /*1c80*/  @!P0 BRA `(.L_x_32) ;  /* 0x0000004400788947 */ /* 0x002fea0003800000 */
.L_x_98:
[----:B------:R-:W2:Y:S01]  /*1c90*/  LDS.128 R4, [R4+0xf0] ;  /* 0x0000f00004047984 */ /* 0x000ea20000000c00 */
[----:B---3--:R-:W-:Y:S01]  /*1ca0*/  ISETP.GE.AND P0, PT, R40, 0x1, PT ;  /* 0x000000012800780c */ /* 0x008fe20003f06270 */
[----:B-1----:R-:W-:Y:S01]  /*1cb0*/  VIADD R2, R2, 0x70 ;  /* 0x0000007002027836 */ /* 0x002fe20000000000 */
[----:B------:R-:W-:Y:S01]  /*1cc0*/  @!PT LDS RZ, [RZ] ;  /* 0x00000000fffff984 */ /* 0x000fe20000000800 */
[----:B------:R-:W-:Y:S01]  /*1cd0*/  @!PT LDS RZ, [RZ] ;  /* 0x00000000fffff984 */ /* 0x000fe20000000800 */
[----:B------:R-:W-:Y:S01]  /*1ce0*/  @!PT LDS RZ, [RZ] ;  /* 0x00000000fffff984 */ /* 0x000fe20000000800 */
[----:B------:R-:W-:Y:S01]  /*1cf0*/  @!PT LDS RZ, [RZ] ;  /* 0x00000000fffff984 */ /* 0x000fe20000000800 */
[----:B------:R1:W-:Y:S06]  /*1d00*/  MEMBAR.ALL.CTA ;  /* 0x0000000000007992 */ /* 0x0003ec0000008000 */
[----:B-1----:R-:W1:Y:S01]  /*1d10*/  FENCE.VIEW.ASYNC.S ;  /* 0x00000000000073c6 */ /* 0x002e620000000000 */
[----:B------:R-:W-:-:S04]  /*1d20*/  PRMT R2, RZ, 0x654, R2 ;  /* 0x00000654ff027816 */ /* 0x000fc80000000002 */
[----:B-1----:R1:W-:Y:S01]  /*1d30*/  SYNCS.ARRIVE.TRANS64.RED.A1T0 RZ, [R2+URZ], RZ ;  /* 0x000000ff02ff79a7 */ /* 0x0023e200081004ff */
[----:B--2---:R-:W-:-:S13]  /*1d40*/  LOP3.LUT P2, RZ, R6, 0x1, RZ, 0xc0, !PT ;  /* 0x0000000106ff7812 */ /* 0x004fda000784c0ff */
[----:B------:R-:W-:Y:S01]  /*1d50*/  @P2 SHF.R.U32.HI R3, RZ, 0x10, R5 ;  /* 0x00000010ff032819 */ /* 0x000fe20000011605 */
[----:B------:R-:W-:Y:S01]  /*1d60*/  VOTEU.ANY UP0, P2 ;  /* 0x0000000000ff7886 */ /* 0x000fe20001000100 */
[----:B------:R-:W-:Y:S02]  /*1d70*/  @P2 MOV R11, R4 ;  /* 0x00000004000b2202 */ /* 0x000fe40000000f00 */
[----:B------:R-:W-:Y:S02]  /*1d80*/  @P2 R2UR.BROADCAST UR8, R3 ;  /* 0x00000000030822ca */ /* 0x000fe400008e0000 */
[----:B------:R-:W-:-:S11]  /*1d90*/  @P2 LOP3.LUT R8, R5, 0xffff, RZ, 0xc0, !PT ;  /* 0x0000ffff05082812 */ /* 0x000fd600078ec0ff */
[----:B------:R-:W-:Y:S01]  /*1da0*/  @UP0 UMOV UR36, UR8 ;  /* 0x0000000800240c82 */ /* 0x000fe20008000000 */
[----:B-1----:R-:W-:Y:S05]  /*1db0*/  @!P0 BRA `(.L_x_33) ;  /* 0x0000000000b88947 */ /* 0x002fea0003800000 */
[----:B------:R-:W4:Y:S01]  /*1dc0*/  LDC.64 R4, c[0x0][0xb18] ;  /* 0x0002c600ff047b82 */ /* 0x000f220000000a00 */
[----:B------:R-:W-:-:S07]  /*1dd0*/  ISETP.NE.AND P3, PT, R40, 0x1, PT ;  /* 0x000000012800780c */ /* 0x000fce0003f65270 */
[----:B------:R-:W1:Y:S08]  /*1de0*/  LDC.64 R6, c[0x0][0xb10] ;  /* 0x0002c400ff067b82 */ /* 0x000e700000000a00 */
[----:B------:R-:W2:Y:S08]  /*1df0*/  LDC R16, c[0x0][0xb20] ;  /* 0x0002c800ff107b82 */ /* 0x000eb00000000800 */
[----:B------:R-:W3:Y:S01]  /*1e00*/  LDC R18, c[0x0][0xb0c] ;  /* 0x0002c300ff127b82 */ /* 0x000ee20000000800 */
[----:B----4-:R-:W-:Y:S01]  /*1e10*/  IMAD.HI.U32 R17, R0, R5, RZ ;  /* 0x0000000500117227 */ /* 0x010fe200078e00ff */
[----:B------:R-:W-:-:S03]  /*1e20*/  ISETP.NE.AND P0, PT, R4, 0x1, PT ;  /* 0x000000010400780c */ /* 0x000fc60003f05270 */
[----:B------:R-:W-:-:S03]  /*1e30*/  IMAD.HI.U32 R5, R8, R5, RZ ;  /* 0x0000000508057227 */ /* 0x000fc600078e00ff */
[----:B------:R-:W4:Y:S01]  /*1e40*/  LDC.64 R2, c[0x0][0xb28] ;  /* 0x0002ca00ff027b82 */ /* 0x000f220000000a00 */
[----:B-1----:R-:W-:-:S04]  /*1e50*/  IMAD.HI.U32 R20, R9, R6, RZ ;  /* 0x0000000609147227 */ /* 0x002fc800078e00ff */
[----:B------:R-:W-:Y:S01]  /*1e60*/  IMAD.HI.U32 R22, R11, R6, RZ ;  /* 0x000000060b167227 */ /* 0x000fe200078e00ff */
[----:B------:R-:W-:Y:S02]  /*1e70*/  SHF.R.U32.HI R20, RZ, R7, R20 ;  /* 0x00000007ff147219 */ /* 0x000fe40000011614 */
[-C--:B--2---:R-:W-:Y:S02]  /*1e80*/  SHF.R.U32.HI R17, RZ, R16.reuse, R17 ;  /* 0x00000010ff117219 */ /* 0x084fe40000011611 */
[----:B------:R-:W-:Y:S02]  /*1e90*/  SHF.R.U32.HI R5, RZ, R16, R5 ;  /* 0x00000010ff057219 */ /* 0x000fe40000011605 */
[----:B------:R-:W-:Y:S02]  /*1ea0*/  SEL R17, R0, R17, !P0 ;  /* 0x0000001100117207 */ /* 0x000fe40004000000 */
[----:B------:R-:W-:Y:S02]  /*1eb0*/  SHF.R.U32.HI R22, RZ, R7, R22 ;  /* 0x00000007ff167219 */ /* 0x000fe40000011616 */
[----:B---3--:R-:W-:-:S02]  /*1ec0*/  ISETP.NE.AND P1, PT, R18, 0x1, PT ;  /* 0x000000011200780c */ /* 0x008fc40003f25270 */
[----:B------:R-:W-:Y:S02]  /*1ed0*/  SEL R5, R8, R5, !P0 ;  /* 0x0000000508057207 */ /* 0x000fe40004000000 */
[----:B------:R-:W-:Y:S02]  /*1ee0*/  SEL R19, R9, R20, !P1 ;  /* 0x0000001409137207 */ /* 0x000fe40004800000 */
[----:B------:R-:W-:Y:S01]  /*1ef0*/  SEL R7, R11, R22, !P1 ;  /* 0x000000160b077207 */ /* 0x000fe20004800000 */
[----:B----4-:R-:W-:-:S04]  /*1f00*/  IMAD.HI.U32 R20, R17, R2, RZ ;  /* 0x0000000211147227 */ /* 0x010fc800078e00ff */
[----:B------:R-:W-:Y:S01]  /*1f10*/  IMAD.HI.U32 R6, R19, R2, RZ ;  /* 0x0000000213067227 */ /* 0x000fe200078e00ff */
[----:B------:R-:W-:-:S04]  /*1f20*/  @P3 SHF.R.U32.HI R17, RZ, R3, R20 ;  /* 0x00000003ff113219 */ /* 0x000fc80000011614 */
[----:B------:R-:W-:Y:S01]  /*1f30*/  @P3 SHF.R.U32.HI R19, RZ, R3, R6 ;  /* 0x00000003ff133219 */ /* 0x000fe20000011606 */
[----:B------:R-:W-:-:S04]  /*1f40*/  IMAD R17, R40, R17, RZ ;  /* 0x0000001128117224 */ /* 0x000fc800078e02ff */
[----:B------:R-:W-:Y:S01]  /*1f50*/  IMAD R6, R40, R19, RZ ;  /* 0x0000001328067224 */ /* 0x000fe200078e02ff */
[C---:B------:R-:W-:Y:S02]  /*1f60*/  ISETP.GE.AND P0, PT, R5.reuse, R17, PT ;  /* 0x000000110500720c */ /* 0x040fe40003f06270 */
[----:B------:R-:W-:Y:S02]  /*1f70*/  IADD3 R17, PT, PT, -R5, RZ, RZ ;  /* 0x000000ff05117210 */ /* 0x000fe40007ffe1ff */
[----:B------:R-:W-:Y:S01]  /*1f80*/  ISETP.GE.OR P0, PT, R7, R6, P0 ;  /* 0x000000060700720c */ /* 0x000fe20000706670 */
[----:B------:R-:W-:-:S04]  /*1f90*/  IMAD.HI.U32 R6, R5, R2, RZ ;  /* 0x0000000205067227 */ /* 0x000fc800078e00ff */
[----:B------:R-:W-:Y:S01]  /*1fa0*/  IMAD R8, R4, R17, R8 ;  /* 0x0000001104087224 */ /* 0x000fe200078e0208 */
[----:B------:R-:W-:-:S04]  /*1fb0*/  SHF.R.U32.HI R6, RZ, R3, R6 ;  /* 0x00000003ff067219 */ /* 0x000fc80000011606 */
[----:B------:R-:W-:-:S03]  /*1fc0*/  SEL R6, R5, R6, !P3 ;  /* 0x0000000605067207 */ /* 0x000fc60005800000 */
[----:B------:R-:W-:-:S04]  /*1fd0*/  @!P0 IMAD.HI.U32 R16, R7, R2, RZ ;  /* 0x0000000207108227 */ /* 0x000fc800078e00ff */
[----:B------:R-:W-:Y:S01]  /*1fe0*/  IMAD.MOV R2, RZ, RZ, -R6 ;  /* 0x000000ffff027224 */ /* 0x000fe200078e0a06 */
[----:B------:R-:W-:-:S03]  /*1ff0*/  @!P0 SHF.R.U32.HI R16, RZ, R3, R16 ;  /* 0x00000003ff108219 */ /* 0x000fc60000011610 */
[----:B------:R-:W-:Y:S01]  /*2000*/  IMAD R2, R40, R2, R5 ;  /* 0x0000000228027224 */ /* 0x000fe200078e0205 */
[----:B------:R-:W-:-:S05]  /*2010*/  @!P0 SEL R3, R7, R16, !P3 ;  /* 0x0000001007038207 */ /* 0x000fca0005800000 */
[--C-:B------:R-:W-:Y:S02]  /*2020*/  @!P0 IMAD.IADD R6, R6, 0x1, -R3.reuse ;  /* 0x0000000106068824 */ /* 0x100fe400078e0a03 */
[----:B------:R-:W-:Y:S01]  /*2030*/  @!P0 IMAD R3, R2, R19, R3 ;  /* 0x0000001302038224 */ /* 0x000fe200078e0203 */
[----:B------:R-:W-:Y:S01]  /*2040*/  IADD3 R2, PT, PT, -R7, RZ, RZ ;  /* 0x000000ff07027210 */ /* 0x000fe20007ffe1ff */
[----:B------:R-:W-:Y:S02]  /*2050*/  @!P0 IMAD R5, R40, R6, R7 ;  /* 0x0000000628058224 */ /* 0x000fe400078e0207 */
[----:B------:R-:W-:Y:S02]  /*2060*/  @!P0 IMAD.MOV.U32 R7, RZ, RZ, R3 ;  /* 0x000000ffff078224 */ /* 0x000fe400078e0003 */
[----:B------:R-:W-:Y:S02]  /*2070*/  IMAD R2, R18, R2, R11 ;  /* 0x0000000212027224 */ /* 0x000fe400078e020b */
[----:B------:R-:W-:-:S02]  /*2080*/  IMAD R8, R5, R4, R8 ;  /* 0x0000000405087224 */ /* 0x000fc400078e0208 */
[----:B------:R-:W-:Y:S02]  /*2090*/  IMAD R11, R7, R18, R2 ;  /* 0x00000012070b7224 */ /* 0x000fe400078e0202 */
.L_x_33:
[----:B------:R-:W1:Y:S02]  /*20a0*/  LDCU UR8, c[0x0][0xb30] ;  /* 0x00016600ff0877ac */ /* 0x000e640008000800 */
[----:B-1----:R-:W-:-:S09]  /*20b0*/  UISETP.NE.AND UP0, UPT, UR8, 0x1, UPT ;  /* 0x000000010800788c */ /* 0x002fd2000bf05270 */
[----:B------:R-:W-:Y:S05]  /*20c0*/  BRA.U UP0, `(.L_x_34) ;  /* 0x0000000100407547 */ /* 0x000fea000b800000 */
[----:B------:R-:W1:Y:S08]  /*20d0*/  LDC.64 R4, c[0x0][0xb10] ;  /* 0x0002c400ff047b82 */ /* 0x000e700000000a00 */
[----:B------:R-:W2:Y:S08]  /*20e0*/  LDC.64 R2, c[0x0][0xb18] ;  /* 0x0002c600ff027b82 */ /* 0x000eb00000000a00 */
[----:B------:R-:W3:Y:S08]  /*20f0*/  LDC R6, c[0x0][0xb20] ;  /* 0x0002c800ff067b82 */ /* 0x000ef00000000800 */
[----:B------:R-:W4:Y:S01]  /*2100*/  LDC R16, c[0x0][0xb0c] ;  /* 0x0002c300ff107b82 */ /* 0x000f220000000800 */
[----:B-1----:R-:W-:-:S05]  /*2110*/  IMAD.HI.U32 R4, R11, R4, RZ ;  /* 0x000000040b047227 */ /* 0x002fca00078e00ff */
[----:B------:R-:W-:Y:S01]  /*2120*/  SHF.R.U32.HI R4, RZ, R5, R4 ;  /* 0x00000005ff047219 */ /* 0x000fe20000011604 */
[----:B--2---:R-:W-:Y:S01]  /*2130*/  IMAD.HI.U32 R3, R8, R3, RZ ;  /* 0x0000000308037227 */ /* 0x004fe200078e00ff */
[----:B------:R-:W-:-:S04]  /*2140*/  ISETP.NE.AND P0, PT, R2, 0x1, PT ;  /* 0x000000010200780c */ /* 0x000fc80003f05270 */
[----:B---3--:R-:W-:-:S04]  /*2150*/  SHF.R.U32.HI R3, RZ, R6, R3 ;  /* 0x00000006ff037219 */ /* 0x008fc80000011603 */
[----:B------:R-:W-:Y:S02]  /*2160*/  SEL R3, R8, R3, !P0 ;  /* 0x0000000308037207 */ /* 0x000fe40004000000 */
[----:B----4-:R-:W-:-:S04]  /*2170*/  ISETP.NE.AND P1, PT, R16, 0x1, PT ;  /* 0x000000011000780c */ /* 0x010fc80003f25270 */
[----:B------:R-:W-:-:S05]  /*2180*/  SEL R4, R11, R4, !P1 ;  /* 0x000000040b047207 */ /* 0x000fca0004800000 */
[----:B------:R-:W-:Y:S02]  /*2190*/  IMAD.IADD R5, R3, 0x1, -R4 ;  /* 0x0000000103057824 */ /* 0x000fe400078e0a04 */
[----:B------:R-:W-:Y:S02]  /*21a0*/  IMAD.IADD R3, R4, 0x1, -R3 ;  /* 0x0000000104037824 */ /* 0x000fe400078e0a03 */
[----:B------:R-:W-:Y:S02]  /*21b0*/  IMAD R11, R5, R16, R11 ;  /* 0x00000010050b7224 */ /* 0x000fe400078e020b */
[----:B------:R-:W-:-:S07]  /*21c0*/  IMAD R8, R3, R2, R8 ;  /* 0x0000000203087224 */ /* 0x000fce00078e0208 */
.L_x_34:
[----:B------:R-:W-:Y:S01]  /*21d0*/  VIADD R14, R14, 0x1 ;  /* 0x000000010e0e7836 */ /* 0x000fe20000000000 */
[----:B------:R-:W-:Y:S01]  /*21e0*/  PLOP3.LUT P1, PT, PT, PT, PT, 0x80, 0x8 ;  /* 0x000000000008781c */ /* 0x000fe20003f2f070 */
[----:B------:R-:W-:Y:S02]  /*21f0*/  IMAD.IADD R97, R11, 0x1, R90 ;  /* 0x000000010b617824 */ /* 0x000fe400078e025a */
[----:B------:R-:W-:Y:S01]  /*2200*/  IMAD.IADD R91, R8, 0x1, R79 ;  /* 0x00000001085b7824 */ /* 0x000fe200078e024f */
[----:B------:R-:W-:-:S04]  /*2210*/  ISETP.NE.AND P0, PT, R14, 0x2, PT ;  /* 0x000000020e00780c */ /* 0x000fc80003f05270 */
[----:B------:R-:W-:Y:S02]  /*2220*/  SEL R2, RZ, 0x1, P0 ;  /* 0x00000001ff027807 */ /* 0x000fe40000000000 */
[----:B------:R-:W-:Y:S02]  /*2230*/  SEL R14, R14, RZ, P0 ;  /* 0x000000ff0e0e7207 */ /* 0x000fe40000000000 */
[----:B------:R-:W-:Y:S01]  /*2240*/  LOP3.LUT R13, R13, R2, RZ, 0x3c, !PT ;  /* 0x000000020d0d7212 */ /* 0x000fe200078e3cff */
[----:B------:R-:W-:Y:S06]  /*2250*/  @P2 BRA `(.L_x_35) ;  /* 0xfffffff000a02947 */ /* 0x000fec000383ffff */
[----:B------:R-:W-:Y:S01]  /*2260*/  UIADD3 UR4, UPT, UPT, UR4, 0x20, URZ ;  /* 0x0000002004047890 */ /* 0x000fe2000fffe0ff */
[----:B------:R-:W-:-:S03]  /*2270*/  SHF.L.U32 R3, R15, 0x1f, RZ ;  /* 0x0000001f0f037819 */ /* 0x000fc600000006ff */
[----:B------:R-:W-:-:S09]  /*2280*/  ULEA UR5, UR6, UR4, 0x3 ;  /* 0x0000000406057291 */ /* 0x000fd2000f8e18ff */
[----:B------:R-:W1:Y:S02]  /*2290*/  SYNCS.PHASECHK.TRANS64.TRYWAIT P0, [UR5], R3 ;  /* 0x00000003ff0075a7 */ /* 0x000e640008001105 */
[----:B-1----:R-:W-:Y:S05]  /*22a0*/  @!P0 BRA `(.L_x_36) ;  /* 0x0000004000048947 */ /* 0x002fea0003800000 */
.L_x_100:
[----:B------:R-:W-:-:S04]  /*22b0*/  UIADD3 UR6, UPT, UPT, UR6, 0x1, URZ ;  /* 0x0000000106067890 */ /* 0x000fc8000fffe0ff */
[----:B------:R-:W-:-:S04]  /*22c0*/  UISETP.NE.AND UP0, UPT, UR6, 0x4, UPT ;  /* 0x000000040600788c */ /* 0x000fc8000bf05270 */
[----:B------:R-:W-:Y:S02]  /*22d0*/  USEL UR7, URZ, 0x1, UP0 ;  /* 0x00000001ff077887 */ /* 0x000fe40008000000 */
[----:B------:R-:W-:-:S04]  /*22e0*/  USEL UR6, UR6, URZ, UP0 ;  /* 0x000000ff06067287 */ /* 0x000fc80008000000 */
[----:B------:R-:W-:Y:S01]  /*22f0*/  ULEA UR5, UR6, UR4, 0x3 ;  /* 0x0000000406057291 */ /* 0x000fe2000f8e18ff */
[----:B------:R-:W-:-:S04]  /*2300*/  LOP3.LUT R2, R15, UR7, RZ, 0x3c, !PT ;  /* 0x000000070f027c12 */ /* 0x000fc8000f8e3cff */
[----:B-1----:R-:W-:-:S04]  /*2310*/  SHF.L.U32 R3, R2, 0x1f, RZ ;  /* 0x0000001f02037819 */ /* 0x002fc800000006ff */
[----:B------:R-:W1:Y:S02]  /*2320*/  SYNCS.PHASECHK.TRANS64.TRYWAIT P0, [UR5], R3 ;  /* 0x00000003ff0075a7 */ /* 0x000e640008001105 */
[----:B-1----:R-:W-:Y:S05]  /*2330*/  @!P0 BRA `(.L_x_37) ;  /* 0x0000003c00f88947 */ /* 0x002fea0003800000 */
.L_x_102:
        /* <DEDUP_REMOVED lines=9> */
.L_x_104:
[----:B------:R-:W-:-:S04]  /*23d0*/  UIADD3 UR6, UPT, UPT, UR6, 0x1, URZ ;  /* 0x0000000106067890 */ /* 0x000fc8000fffe0ff */
[----:B------:R-:W-:-:S04]  /*23e0*/  UISETP.NE.AND UP0, UPT, UR6, 0x4, UPT ;  /* 0x000000040600788c */ /* 0x000fc8000bf05270 */
[----:B------:R-:W-:Y:S02]  /*23f0*/  USEL UR5, URZ, 0x1, UP0 ;  /* 0x00000001ff057887 */ /* 0x000fe40008000000 */
[----:B------:R-:W-:-:S04]  /*2400*/  USEL UR6, UR6, URZ, UP0 ;  /* 0x000000ff06067287 */ /* 0x000fc80008000000 */
[----:B------:R-:W-:Y:S01]  /*2410*/  ULEA UR6, UR6, UR4, 0x3 ;  /* 0x0000000406067291 */ /* 0x000fe2000f8e18ff */
[----:B-1----:R-:W-:-:S04]  /*2420*/  LOP3.LUT R3, R2, UR5, RZ, 0x3c, !PT ;  /* 0x0000000502037c12 */ /* 0x002fc8000f8e3cff */
[----:B------:R-:W-:Y:S01]  /*2430*/  SHF.L.U32 R3, R3, 0x1f, RZ ;  /* 0x0000001f03037819 */ /* 0x000fe200000006ff */
[----:B----4-:R-:W-:-:S07]  /*2440*/  IMAD.U32 R0, RZ, RZ, UR6 ;  /* 0x00000006ff007e24 */ /* 0x010fce000f8e00ff */
.L_x_39:
[----:B-1----:R1:W2:Y:S02]  /*2450*/  SYNCS.PHASECHK.TRANS64.TRYWAIT P0, [R0+URZ], R3 ;  /* 0x00000003000075a7 */ /* 0x0022a400080011ff */
[----:B--2---:R-:W-:Y:S05]  /*2460*/  @!P0 NANOSLEEP.SYNCS 0x989680 ;  /* 0x009896800000895d */ /* 0x004fea0003900000 */
[----:B------:R-:W2:Y:S02]  /*2470*/  @!P0 SYNCS.PHASECHK.TRANS64 P0, [R0+URZ], R3 ;  /* 0x00000003000085a7 */ /* 0x000ea400080010ff */
[----:B--2---:R-:W-:Y:S05]  /*2480*/  @P0 EXIT ;  /* 0x000000000000094d */ /* 0x004fea0003800000 */
[----:B------:R-:W-:Y:S05]  /*2490*/  BRA `(.L_x_39) ;  /* 0xfffffffc00ec7947 */ /* 0x000fea000383ffff */
.L_x_17:
[----:B------:R-:W-:-:S04]  /*24a0*/  UISETP.NE.AND UP1, UPT, UR37, URZ, UPT ;  /* 0x000000ff2500728c */ /* 0x000fc8000bf25270 */
[----:B------:R-:W-:-:S09]  /*24b0*/  UISETP.NE.OR UP1, UPT, UR8, 0x1, UP1 ;  /* 0x000000010800788c */ /* 0x000fd20008f25670 */
[----:B------:R-:W-:Y:S05]  /*24c0*/  BRA.U UP1, `(.L_x_40) ;  /* 0x0000000501487547 */ /* 0x000fea000b800000 */
[----:B------:R-:W-:Y:S01]  /*24d0*/  ISETP.NE.AND P2, PT, R2, RZ, PT ;  /* 0x000000ff0200720c */ /* 0x000fe20003f45270 */
[----:B------:R-:W-:Y:S01]  /*24e0*/  IMAD.MOV.U32 R12, RZ, RZ, 0x1 ;  /* 0x00000001ff0c7424 */ /* 0x000fe200078e00ff */
[----:B------:R-:W-:Y:S02]  /*24f0*/  CS2R R10, SRZ ;  /* 0x00000000000a7805 */ /* 0x000fe4000001ff00 */
[----:B------:R-:W-:Y:S01]  /*2500*/  CS2R R8, SRZ ;  /* 0x0000000000087805 */ /* 0x000fe2000001ff00 */
[----:B------:R-:W-:Y:S01]  /*2510*/  UMOV UR4, 0x400 ;  /* 0x0000040000047882 */ /* 0x000fe20000000000 */
[----:B------:R-:W-:Y:S01]  /*2520*/  UMOV UR6, URZ ;  /* 0x000000ff00067c82 */ /* 0x000fe20008000000 */
[----:B------:R-:W-:-:S12]  /*2530*/  ULEA UR37, UR37, UR4, 0x18 ;  /* 0x0000000425257291 */ /* 0x000fd8000f8ec0ff */
.L_x_44:
[----:B------:R-:W-:Y:S02]  /*2540*/  LEA R0, R8, UR37, 0x3 ;  /* 0x0000002508007c11 */ /* 0x000fe4000f8e18ff */
[----:B------:R-:W-:-:S03]  /*2550*/  SHF.L.U32 R5, R9, 0x1f, RZ ;  /* 0x0000001f09057819 */ /* 0x000fc600000006ff */
[----:B------:R-:W-:Y:S01]  /*2560*/  VIADD R4, R0, 0xd0 ;  /* 0x000000d000047836 */ /* 0x000fe20000000000 */
[----:B------:R-:W1:Y:S02]  /*2570*/  SYNCS.PHASECHK.TRANS64.TRYWAIT P0, [R0+URZ+0xc0], R5 ;  /* 0x0000c005000075a7 */ /* 0x000e6400080011ff */
[----:B-1----:R-:W-:Y:S05]  /*2580*/  @!P0 BRA `(.L_x_41) ;  /* 0x0000003c00948947 */ /* 0x002fea0003800000 */
.L_x_105:
[----:B------:R-:W-:Y:S01]  /*2590*/  ULEA UR5, UR6, UR37, 0x3 ;  /* 0x0000002506057291 */ /* 0x000fe2000f8e18ff */
[----:B------:R-:W-:Y:S02]  /*25a0*/  PRMT R4, RZ, 0x654, R4 ;  /* 0x00000654ff047816 */ /* 0x000fe40000000004 */
[----:B-1----:R-:W-:Y:S01]  /*25b0*/  SHF.L.U32 R5, R12, 0x1f, RZ ;  /* 0x0000001f0c057819 */ /* 0x002fe200000006ff */
[----:B------:R-:W-:Y:S01]  /*25c0*/  UIADD3 UR4, UPT, UPT, UR5, 0x60, URZ ;  /* 0x0000006005047890 */ /* 0x000fe2000fffe0ff */
[----:B------:R1:W-:Y:S05]  /*25d0*/  SYNCS.ARRIVE.TRANS64.RED.A1T0 RZ, [R4+URZ], RZ ;  /* 0x000000ff04ff79a7 */ /* 0x0003ea00081004ff */
[----:B------:R-:W-:Y:S01]  /*25e0*/  IMAD.U32 R7, RZ, RZ, UR4 ;  /* 0x00000004ff077e24 */ /* 0x000fe2000f8e00ff */
[----:B------:R-:W2:Y:S04]  /*25f0*/  SYNCS.PHASECHK.TRANS64.TRYWAIT P0, [UR5+0x70], R5 ;  /* 0x00007005ff0075a7 */ /* 0x000ea80008001105 */
[----:B------:R-:W-:Y:S01]  /*2600*/  PRMT R6, R2, 0x654, R7 ;  /* 0x0000065402067816 */ /* 0x000fe20000000007 */
[----:B-1----:R-:W-:Y:S01]  /*2610*/  @!P2 IMAD.MOV.U32 R4, RZ, RZ, 0x10 ;  /* 0x00000010ff04a424 */ /* 0x002fe200078e00ff */
[----:B--2---:R-:W-:Y:S06]  /*2620*/  @!P0 BRA `(.L_x_42) ;  /* 0x0000003c00808947 */ /* 0x004fec0003800000 */
.L_x_107:
[----:B------:R-:W-:Y:S01]  /*2630*/  ULEA UR4, UR6, UR37, 0x4 ;  /* 0x0000002506047291 */ /* 0x000fe2000f8e20ff */
[----:B------:R-:W-:Y:S01]  /*2640*/  SEL R3, R6, R3, !P2 ;  /* 0x0000000306037207 */ /* 0x000fe20005000000 */
[----:B------:R-:W-:Y:S01]  /*2650*/  UIADD3 UR5, UPT, UPT, UR5, 0x60, URZ ;  /* 0x0000006005057890 */ /* 0x000fe2000fffe0ff */
[----:B-1----:R-:W-:Y:S01]  /*2660*/  LEA R0, R11, UR37, 0x3 ;  /* 0x000000250b007c11 */ /* 0x002fe2000f8e18ff */
[----:B------:R-:W-:Y:S01]  /*2670*/  UIADD3 UR4, UPT, UPT, UR4, 0xf0, URZ ;  /* 0x000000f004047890 */ /* 0x000fe2000fffe0ff */
[----:B------:R-:W-:Y:S01]  /*2680*/  SHF.L.U32 R5, R10, 0x1f, RZ ;  /* 0x0000001f0a057819 */ /* 0x000fe200000006ff */
[----:B------:R1:W-:Y:S01]  /*2690*/  @!P2 SYNCS.ARRIVE.TRANS64.RED RZ, [R3+URZ], R4 ;  /* 0x0000000403ffa9a7 */ /* 0x0003e200080004ff */
[----:B------:R-:W-:Y:S01]  /*26a0*/  UIADD3 UR6, UPT, UPT, UR6, 0x1, URZ ;  /* 0x0000000106067890 */ /* 0x000fe2000fffe0ff */
[----:B------:R-:W-:-:S03]  /*26b0*/  VIADD R8, R8, 0x1 ;  /* 0x0000000108087836 */ /* 0x000fc60000000000 */
[----:B------:R-:W-:Y:S02]  /*26c0*/  UISETP.NE.AND UP0, UPT, UR6, 0x2, UPT ;  /* 0x000000020600788c */ /* 0x000fe4000bf05270 */
[----:B------:R-:W-:Y:S06]  /*26d0*/  UGETNEXTWORKID.BROADCAST [UR4], [UR5] ;  /* 0x00000000040073ca */ /* 0x000fec0008000100 */
[----:B------:R-:W-:Y:S01]  /*26e0*/  USEL UR4, URZ, 0x1, UP0 ;  /* 0x00000001ff047887 */ /* 0x000fe20008000000 */
[----:B------:R-:W-:Y:S01]  /*26f0*/  ISETP.NE.AND P0, PT, R8, 0x2, PT ;  /* 0x000000020800780c */ /* 0x000fe20003f05270 */
[----:B------:R-:W-:Y:S01]  /*2700*/  USEL UR6, UR6, URZ, UP0 ;  /* 0x000000ff06067287 */ /* 0x000fe20008000000 */
[----:B------:R-:W2:Y:S03]  /*2710*/  SYNCS.PHASECHK.TRANS64.TRYWAIT P1, [R0+URZ+0x60], R5 ;  /* 0x00006005000075a7 */ /* 0x000ea600080211ff */
[----:B------:R-:W-:Y:S01]  /*2720*/  LOP3.LUT R12, R12, UR4, RZ, 0x3c, !PT ;  /* 0x000000040c0c7c12 */ /* 0x000fe2000f8e3cff */
[----:B-12---:R-:W-:Y:S07]  /*2730*/  @!P1 BRA `(.L_x_43) ;  /* 0x0000003c00549947 */ /* 0x006fee0003800000 */
.L_x_108:
[C---:B------:R-:W-:Y:S01]  /*2740*/  LEA R4, R11.reuse, UR37, 0x4 ;  /* 0x000000250b047c11 */ /* 0x040fe2000f8e20ff */
[----:B-1----:R-:W-:Y:S01]  /*2750*/  VIADD R0, R0, 0x70 ;  /* 0x0000007000007836 */ /* 0x002fe20000000000 */
[----:B------:R-:W-:Y:S01]  /*2760*/  SEL R8, R8, RZ, P0 ;  /* 0x000000ff08087207 */ /* 0x000fe20000000000 */
[----:B------:R-:W-:-:S03]  /*2770*/  VIADD R11, R11, 0x1 ;  /* 0x000000010b0b7836 */ /* 0x000fc60000000000 */
[----:B------:R-:W1:Y:S01]  /*2780*/  LDS.128 R4, [R4+0xf0] ;  /* 0x0000f00004047984 */ /* 0x000e620000000c00 */
[----:B------:R-:W-:Y:S02]  /*2790*/  PRMT R0, RZ, 0x654, R0 ;  /* 0x00000654ff007816 */ /* 0x000fe40000000000 */
[C---:B------:R-:W-:Y:S01]  /*27a0*/  ISETP.NE.AND P1, PT, R11.reuse, 0x2, PT ;  /* 0x000000020b00780c */ /* 0x040fe20003f25270 */
[----:B------:R-:W-:Y:S01]  /*27b0*/  @!PT LDS RZ, [RZ] ;  /* 0x00000000fffff984 */ /* 0x000fe20000000800 */
[----:B------:R-:W-:Y:S01]  /*27c0*/  @!PT LDS RZ, [RZ] ;  /* 0x00000000fffff984 */ /* 0x000fe20000000800 */
[----:B------:R-:W-:Y:S01]  /*27d0*/  @!PT LDS RZ, [RZ] ;  /* 0x00000000fffff984 */ /* 0x000fe20000000800 */
[----:B------:R-:W-:Y:S01]  /*27e0*/  @!PT LDS RZ, [RZ] ;  /* 0x00000000fffff984 */ /* 0x000fe20000000800 */
[----:B------:R2:W-:Y:S06]  /*27f0*/  MEMBAR.ALL.CTA ;  /* 0x0000000000007992 */ /* 0x0005ec0000008000 */
[----:B--2---:R-:W2:Y:S01]  /*2800*/  FENCE.VIEW.ASYNC.S ;  /* 0x00000000000073c6 */ /* 0x004ea20000000000 */
[----:B------:R-:W-:Y:S01]  /*2810*/  SEL R11, R11, RZ, P1 ;  /* 0x000000ff0b0b7207 */ /* 0x000fe20000800000 */
[----:B--2---:R2:W-:Y:S01]  /*2820*/  SYNCS.ARRIVE.TRANS64.RED.A1T0 RZ, [R0+URZ], RZ ;  /* 0x000000ff00ff79a7 */ /* 0x0045e200081004ff */
[----:B-1----:R-:W-:-:S02]  /*2830*/  LOP3.LUT P3, RZ, R6, 0x1, RZ, 0xc0, !PT ;  /* 0x0000000106ff7812 */ /* 0x002fc4000786c0ff */
[----:B------:R-:W-:-:S04]  /*2840*/  SEL R5, RZ, 0x1, P1 ;  /* 0x00000001ff057807 */ /* 0x000fc80000800000 */
[----:B------:R-:W-:Y:S02]  /*2850*/  LOP3.LUT R10, R10, R5, RZ, 0x3c, !PT ;  /* 0x000000050a0a7212 */ /* 0x000fe400078e3cff */
[----:B--2---:R-:W-:-:S04]  /*2860*/  SEL R0, RZ, 0x1, P0 ;  /* 0x00000001ff007807 */ /* 0x004fc80000000000 */
[----:B------:R-:W-:Y:S01]  /*2870*/  LOP3.LUT R9, R9, R0, RZ, 0x3c, !PT ;  /* 0x0000000009097212 */ /* 0x000fe200078e3cff */
[----:B------:R-:W-:Y:S06]  /*2880*/  @P3 BRA `(.L_x_44) ;  /* 0xfffffffc002c3947 */ /* 0x000fec000383ffff */
[----:B------:R-:W-:Y:S01]  /*2890*/  ULEA UR5, UR6, UR37, 0x3 ;  /* 0x0000002506057291 */ /* 0x000fe2000f8e18ff */
[----:B------:R-:W-:-:S08]  /*28a0*/  SHF.L.U32 R3, R12, 0x1f, RZ ;  /* 0x0000001f0c037819 */ /* 0x000fd000000006ff */
[----:B------:R-:W1:Y:S02]  /*28b0*/  SYNCS.PHASECHK.TRANS64 P0, [UR5+0x70], R3 ;  /* 0x00007003ff0075a7 */ /* 0x000e640008001005 */
[----:B-1----:R-:W-:Y:S05]  /*28c0*/  @P0 BRA `(.L_x_45) ;  /* 0x0000000000080947 */ /* 0x002fea0003800000 */
[----:B------:R-:W1:Y:S02]  /*28d0*/  SYNCS.PHASECHK.TRANS64.TRYWAIT P0, [UR5+0x70], R3 ;  /* 0x00007003ff0075a7 */ /* 0x000e640008001105 */
[----:B-1----:R-:W-:Y:S05]  /*28e0*/  @!P0 BRA `(.L_x_46) ;  /* 0x0000003800fc8947 */ /* 0x002fea0003800000 */
.L_x_45:
[----:B------:R-:W-:-:S04]  /*28f0*/  UIADD3 UR4, UPT, UPT, UR6, 0x1, URZ ;  /* 0x0000000106047890 */ /* 0x000fc8000fffe0ff */
[----:B------:R-:W-:-:S04]  /*2900*/  UISETP.NE.AND UP0, UPT, UR4, 0x2, UPT ;  /* 0x000000020400788c */ /* 0x000fc8000bf05270 */
[----:B------:R-:W-:Y:S02]  /*2910*/  USEL UR7, URZ, 0x1, UP0 ;  /* 0x00000001ff077887 */ /* 0x000fe40008000000 */
[----:B------:R-:W-:-:S04]  /*2920*/  USEL UR4, UR4, URZ, UP0 ;  /* 0x000000ff04047287 */ /* 0x000fc80008000000 */
[----:B------:R-:W-:Y:S01]  /*2930*/  ULEA UR4, UR4, UR37, 0x3 ;  /* 0x0000002504047291 */ /* 0x000fe2000f8e18ff */
[----:B-1----:R-:W-:-:S04]  /*2940*/  LOP3.LUT R3, R12, UR7, RZ, 0x3c, !PT ;  /* 0x000000070c037c12 */ /* 0x002fc8000f8e3cff */
[----:B------:R-:W-:-:S04]  /*2950*/  SHF.L.U32 R0, R3, 0x1f, RZ ;  /* 0x0000001f03007819 */ /* 0x000fc800000006ff */
[----:B------:R-:W1:Y:S02]  /*2960*/  SYNCS.PHASECHK.TRANS64 P0, [UR4+0x70], R0 ;  /* 0x00007000ff0075a7 */ /* 0x000e640008001004 */
[----:B-1----:R-:W-:Y:S05]  /*2970*/  @P0 EXIT ;  /* 0x000000000000094d */ /* 0x002fea0003800000 */
[----:B------:R-:W-:Y:S02]  /*2980*/  SHF.L.U32 R3, R3, 0x1f, RZ ;  /* 0x0000001f03037819 */ /* 0x000fe400000006ff */
[----:B------:R-:W-:-:S07]  /*2990*/  MOV R0, UR4 ;  /* 0x0000000400007c02 */ /* 0x000fce0008000f00 */
.L_x_47:
[----:B-1----:R1:W2:Y:S02]  /*29a0*/  SYNCS.PHASECHK.TRANS64.TRYWAIT P0, [R0+URZ+0x70], R3 ;  /* 0x00007003000075a7 */ /* 0x0022a400080011ff */
[----:B--2---:R-:W-:Y:S05]  /*29b0*/  @!P0 NANOSLEEP.SYNCS 0x989680 ;  /* 0x009896800000895d */ /* 0x004fea0003900000 */
[----:B------:R-:W2:Y:S02]  /*29c0*/  @!P0 SYNCS.PHASECHK.TRANS64 P0, [R0+URZ+0x70], R3 ;  /* 0x00007003000085a7 */ /* 0x000ea400080010ff */
[----:B--2---:R-:W-:Y:S05]  /*29d0*/  @P0 EXIT ;  /* 0x000000000000094d */ /* 0x004fea0003800000 */
[----:B------:R-:W-:Y:S05]  /*29e0*/  BRA `(.L_x_47) ;  /* 0xfffffffc00ec7947 */ /* 0x000fea000383ffff */
.L_x_40:
[----:B------:R-:W-:-:S09]  /*29f0*/  UISETP.NE.AND UP1, UPT, UR8, URZ, UPT ;  /* 0x000000ff0800728c */ /* 0x000fd2000bf25270 */
[----:B------:R-:W-:Y:S05]  /*2a00*/  BRA.U UP1, `(.L_x_48) ;  /* 0x0000000d01cc7547 */ /* 0x000fea000b800000 */
[----:B------:R-:W-:Y:S01]  /*2a10*/  UMOV UR4, 0x40 ;  /* 0x0000004000047882 */ /* 0x000fe20000000000 */
[----:B------:R-:W-:Y:S01]  /*2a20*/  NOP ;  /* 0x0000000000007918 */ /* 0x000fe20000000000 */
[----:B------:R-:W-:Y:S01]  /*2a30*/  ULEA UR4, UR37, UR4, 0x18 ;  /* 0x0000000425047291 */ /* 0x000fe2000f8ec0ff */
[----:B------:R-:W-:Y:S02]  /*2a40*/  UMOV UR5, 0x400 ;  /* 0x0000040000057882 */ /* 0x000fe40000000000 */
[----:B------:R-:W-:-:S06]  /*2a50*/  ULEA UR37, UR37, UR5, 0x18 ;  /* 0x0000000525257291 */ /* 0x000fcc000f8ec0ff */
[----:B------:R-:W1:Y:S02]  /*2a60*/  LDS.U8 R0, [UR4+0x1c] ;  /* 0x00001c04ff007984 */ /* 0x000e640008000000 */
[----:B-1----:R-:W-:-:S13]  /*2a70*/  ISETP.NE.AND P0, PT, R0, RZ, PT ;  /* 0x000000ff0000720c */ /* 0x002fda0003f05270 */
[----:B------:R-:W-:Y:S05]  /*2a80*/  @P0 BRA `(.L_x_49) ;  /* 0x0000000000580947 */ /* 0x000fea0003800000 */
[----:B------:R-:W-:-:S13]  /*2a90*/  ELECT P0, URZ, PT ;  /* 0x0000000000ff782f */ /* 0x000fda0003800000 */
[----:B------:R-:W-:Y:S05]  /*2aa0*/  @!P0 BRA `(.L_x_50) ;  /* 0x0000000000608947 */ /* 0x000fea0003800000 */
[----:B------:R-:W-:Y:S01]  /*2ab0*/  UMOV UR5, 0x10 ;  /* 0x0000001000057882 */ /* 0x000fe20000000000 */
[----:B------:R-:W-:Y:S01]  /*2ac0*/  HFMA2 R0, -RZ, RZ, 0, 5.9604644775390625e-08 ;  /* 0x00000001ff007431 */ /* 0x000fe200000001ff */
[----:B------:R-:W-:-:S03]  /*2ad0*/  MOV R2, 0xffff ;  /* 0x0000ffff00027802 */ /* 0x000fc60000000f00 */
[----:B------:R-:W-:Y:S04]  /*2ae0*/  DEPBAR.LE SB1, 0x36 ;  /* 0x00009d800000791a */ /* 0x000fe80000000000 */
[----:B------:R-:W1:Y:S02]  /*2af0*/  UTCATOMSWS.FIND_AND_SET.ALIGN UP0, UR5, UR5 ;  /* 0x00000005000575e3 */ /* 0x000e640008000800 */
[----:B-1----:R-:W-:Y:S01]  /*2b00*/  MOV R3, UR5 ;  /* 0x0000000500037c02 */ /* 0x002fe20008000f00 */
[----:B------:R-:W-:Y:S06]  /*2b10*/  BRA.U UP0, `(.L_x_51) ;  /* 0x0000000100187547 */ /* 0x000fec000b800000 */
.L_x_52:
[----:B------:R-:W-:Y:S05]  /*2b20*/  NANOSLEEP 0x64 ;  /* 0x000000640000795d */ /* 0x000fea0003800000 */
[----:B------:R-:W-:-:S05]  /*2b30*/  UMOV UR5, 0x10 ;  /* 0x0000001000057882 */ /* 0x000fca0000000000 */
[----:B------:R-:W-:Y:S04]  /*2b40*/  DEPBAR.LE SB1, 0x36 ;  /* 0x00009d800000791a */ /* 0x000fe80000000000 */
[----:B------:R-:W1:Y:S02]  /*2b50*/  UTCATOMSWS.FIND_AND_SET.ALIGN UP0, UR5, UR5 ;  /* 0x00000005000575e3 */ /* 0x000e640008000800 */
[----:B-1----:R-:W-:Y:S01]  /*2b60*/  MOV R3, UR5 ;  /* 0x0000000500037c02 */ /* 0x002fe20008000f00 */
[----:B------:R-:W-:Y:S05]  /*2b70*/  BRA.U !UP0, `(.L_x_52) ;  /* 0xfffffffd08e87547 */ /* 0x000fea000b83ffff */
.L_x_51:
[-C--:B------:R-:W-:Y:S02]  /*2b80*/  SHF.L.U32 R2, R2, R3.reuse, RZ ;  /* 0x0000000302027219 */ /* 0x080fe400000006ff */
[----:B------:R-:W-:Y:S01]  /*2b90*/  SHF.L.U32 R0, R0, R3, RZ ;  /* 0x0000000300007219 */ /* 0x000fe200000006ff */
[----:B------:R-:W-:Y:S02]  /*2ba0*/  IMAD.SHL.U32 R3, R3, 0x20, RZ ;  /* 0x0000002003037824 */ /* 0x000fe400078e00ff */
[----:B------:R1:W-:Y:S04]  /*2bb0*/  ATOMS.OR RZ, [UR4+0x14], R2 ;  /* 0x00001402ffff798c */ /* 0x0003e8000b000004 */
[----:B------:R1:W-:Y:S04]  /*2bc0*/  ATOMS.OR RZ, [UR4+0x18], R0 ;  /* 0x00001800ffff798c */ /* 0x0003e8000b000004 */
[----:B------:R1:W-:Y:S01]  /*2bd0*/  STS [UR37+0x110], R3 ;  /* 0x00011003ff007988 */ /* 0x0003e20008000825 */
[----:B------:R-:W-:Y:S05]  /*2be0*/  BRA `(.L_x_50) ;  /* 0x0000000000107947 */ /* 0x000fea0003800000 */
.L_x_49:
[----:B------:R-:W-:Y:S02]  /*2bf0*/  MOV R0, 0xffffffff ;  /* 0xffffffff00007802 */ /* 0x000fe40000000f00 */
[----:B------:R-:W-:-:S03]  /*2c00*/  MOV R2, 0x2c30 ;  /* 0x00002c3000027802 */ /* 0x000fc60000000f00 */
[----:B------:R1:W-:Y:S04]  /*2c10*/  STS [UR37+0x110], R0 ;  /* 0x00011000ff007988 */ /* 0x0003e80008000825 */
[----:B-1-3-5:R-:W-:Y:S05]  /*2c20*/  CALL.REL.NOINC `($__internal_1_$__cuda_sm10x_tcgen05_guardrail_trap_phase_invalid_during_alloc) ;  /* 0x0000003c00787944 */ /* 0x02afea0003c00000 */
.L_x_50:
[----:B------:R-:W-:Y:S05]  /*2c30*/  WARPSYNC.ALL ;  /* 0x0000000000007948 */ /* 0x000fea0003800000 */
[----:B------:R-:W2:Y:S01]  /*2c40*/  S2UR UR5, SR_CgaCtaId ;  /* 0x00000000000579c3 */ /* 0x000ea20000008800 */
[----:B------:R-:W-:Y:S01]  /*2c50*/  UMOV UR4, 0x400 ;  /* 0x0000040000047882 */ /* 0x000fe20000000000 */
[----:B------:R-:W-:-:S06]  /*2c60*/  NOP ;  /* 0x0000000000007918 */ /* 0x000fcc0000000000 */
[----:B------:R-:W-:Y:S06]  /*2c70*/  BAR.ARV 0x6, 0xa0 ;  /* 0x0182800000007b1d */ /* 0x000fec0000002000 */
[----:B------:R-:W4:Y:S01]  /*2c80*/  LDCU UR7, c[0x0][0x38c] ;  /* 0x00007180ff0777ac */ /* 0x000f220008000800 */
[----:B------:R-:W-:Y:S01]  /*2c90*/  IMAD.MOV.U32 R11, RZ, RZ, 0x1 ;  /* 0x00000001ff0b7424 */ /* 0x000fe200078e00ff */
[----:B------:R-:W-:Y:S01]  /*2ca0*/  CS2R R8, SRZ ;  /* 0x0000000000087805 */ /* 0x000fe2000001ff00 */
[----:B------:R-:W-:Y:S01]  /*2cb0*/  IMAD.MOV.U32 R10, RZ, RZ, RZ ;  /* 0x000000ffff0a7224 */ /* 0x000fe200078e00ff */
[----:B------:R-:W3:Y:S01]  /*2cc0*/  LDCU UR6, c[0x0][0x38c] ;  /* 0x00007180ff0677ac */ /* 0x000ee20008000800 */
[----:B------:R-:W-:Y:S01]  /*2cd0*/  UMOV UR15, URZ ;  /* 0x000000ff000f7c82 */ /* 0x000fe20008000000 */
[----:B------:R-:W-:Y:S01]  /*2ce0*/  UMOV UR14, URZ ;  /* 0x000000ff000e7c82 */ /* 0x000fe20008000000 */
[----:B--2---:R-:W-:Y:S01]  /*2cf0*/  ULEA UR5, UR5, UR4, 0x18 ;  /* 0x0000000405057291 */ /* 0x004fe2000f8ec0ff */
[----:B------:R-:W-:Y:S01]  /*2d00*/  UMOV UR24, 0x0 ;  /* 0x0000000000187882 */ /* 0x000fe20000000000 */
[----:B------:R-:W-:-:S02]  /*2d10*/  UMOV UR25, 0x4100490 ;  /* 0x0410049000197882 */ /* 0x000fc40000000000 */
[----:B------:R-:W-:Y:S02]  /*2d20*/  UIADD3 UR10, UPT, UPT, UR5, 0x2400, URZ ;  /* 0x00002400050a7890 */ /* 0x000fe4000fffe0ff */
[----:B------:R-:W-:Y:S02]  /*2d30*/  UIADD3 UR11, UPT, UPT, UR5, 0xa400, URZ ;  /* 0x0000a400050b7890 */ /* 0x000fe4000fffe0ff */
[----:B----4-:R-:W-:Y:S01]  /*2d40*/  UIADD3 UR7, UPT, UPT, UR7, 0x7f, URZ ;  /* 0x0000007f07077890 */ /* 0x010fe2000fffe0ff */
[----:B-1----:R-:W1:Y:S01]  /*2d50*/  LDS R0, [UR5+0x110] ;  /* 0x00011005ff007984 */ /* 0x002e620008000800 */
[----:B------:R-:W-:Y:S02]  /*2d60*/  USHF.R.U32.HI UR10, URZ, 0x4, UR10 ;  /* 0x00000004ff0a7899 */ /* 0x000fe4000801160a */
[----:B------:R-:W-:Y:S02]  /*2d70*/  USHF.R.S32.HI UR4, URZ, 0x1f, UR7 ;  /* 0x0000001fff047899 */ /* 0x000fe40008011407 */
[----:B------:R-:W-:-:S02]  /*2d80*/  USHF.R.U32.HI UR11, URZ, 0x4, UR11 ;  /* 0x00000004ff0b7899 */ /* 0x000fc4000801160b */
[----:B------:R-:W-:Y:S02]  /*2d90*/  ULEA.HI UR4, UR4, UR7, URZ, 0x7 ;  /* 0x0000000704047291 */ /* 0x000fe4000f8f38ff */
[----:B------:R-:W-:Y:S02]  /*2da0*/  ULOP3.LUT UR10, UR10, 0x3fff, URZ, 0xc0, !UPT ;  /* 0x00003fff0a0a7892 */ /* 0x000fe4000f8ec0ff */
[----:B------:R-:W-:Y:S02]  /*2db0*/  USHF.R.S32.HI UR4, URZ, 0x7, UR4 ;  /* 0x00000007ff047899 */ /* 0x000fe40008011404 */
[----:B------:R-:W-:Y:S02]  /*2dc0*/  ULOP3.LUT UR11, UR11, 0x3fff, URZ, 0xc0, !UPT ;  /* 0x00003fff0b0b7892 */ /* 0x000fe4000f8ec0ff */
[----:B------:R-:W-:Y:S01]  /*2dd0*/  UISETP.LT.AND UP0, UPT, UR4, 0x1, UPT ;  /* 0x000000010400788c */ /* 0x000fe2000bf01270 */
[----:B------:R-:W-:Y:S01]  /*2de0*/  UMOV UR22, 0x0 ;  /* 0x0000000000167882 */ /* 0x000fe20000000000 */
[----:B------:R-:W-:-:S02]  /*2df0*/  UMOV UR23, 0x4100490 ;  /* 0x0410049000177882 */ /* 0x000fc40000000000 */
[----:B------:R-:W-:Y:S02]  /*2e00*/  USEL UR9, UR4, 0x1, !UP0 ;  /* 0x0000000104097887 */ /* 0x000fe4000c000000 */
[----:B------:R-:W-:Y:S02]  /*2e10*/  ULOP3.LUT UR10, UR10, 0x10000, URZ, 0xfc, !UPT ;  /* 0x000100000a0a7892 */ /* 0x000fe4000f8efcff */
[----:B------:R-:W-:Y:S02]  /*2e20*/  ULOP3.LUT UR11, UR11, 0x10000, URZ, 0xfc, !UPT ;  /* 0x000100000b0b7892 */ /* 0x000fe4000f8efcff */
[----:B------:R-:W-:Y:S02]  /*2e30*/  UIADD3 UR9, UPT, UPT, -UR9, URZ, URZ ;  /* 0x000000ff09097290 */ /* 0x000fe4000fffe1ff */
[----:B---3--:R-:W-:Y:S01]  /*2e40*/  UISETP.GE.AND UP3, UPT, UR6, 0x1, UPT ;  /* 0x000000010600788c */ /* 0x008fe2000bf66270 */
[----:B------:R-:W-:Y:S01]  /*2e50*/  UMOV UR20, 0x0 ;  /* 0x0000000000147882 */ /* 0x000fe20000000000 */
[----:B------:R-:W-:Y:S01]  /*2e60*/  UMOV UR21, 0x4100490 ;  /* 0x0410049000157882 */ /* 0x000fe20000000000 */
[----:B------:R-:W-:Y:S01]  /*2e70*/  UMOV UR18, 0x0 ;  /* 0x0000000000127882 */ /* 0x000fe20000000000 */
[----:B------:R-:W-:Y:S01]  /*2e80*/  UMOV UR19, 0x4100490 ;  /* 0x0410049000137882 */ /* 0x000fe20000000000 */
[----:B-1----:R-:W-:-:S15]  /*2e90*/  R2UR UR16, R0 ;  /* 0x00000000001072ca */ /* 0x002fde00000e0000 */
.L_x_59:
[----:B------:R-:W-:Y:S02]  /*2ea0*/  LEA R0, R10, UR5, 0x3 ;  /* 0x000000050a007c11 */ /* 0x000fe4000f8e18ff */
[----:B------:R-:W-:Y:S02]  /*2eb0*/  SHF.L.U32 R5, R9, 0x1f, RZ ;  /* 0x0000001f09057819 */ /* 0x000fe400000006ff */
[----:B------:R-:W-:Y:S01]  /*2ec0*/  PLOP3.LUT P0, PT, PT, PT, UP3, 0x80, 0x8 ;  /* 0x000000000008781c */ /* 0x000fe20003f0f038 */
[----:B------:R-:W-:Y:S01]  /*2ed0*/  VIADD R3, R0, 0x70 ;  /* 0x0000007000037836 */ /* 0x000fe20000000000 */
[----:B-1----:R-:W1:Y:S02]  /*2ee0*/  SYNCS.PHASECHK.TRANS64.TRYWAIT P1, [R0+URZ+0x60], R5 ;  /* 0x00006005000075a7 */ /* 0x002e6400080211ff */
[----:B-1-3--:R-:W-:Y:S09]  /*2ef0*/  @!P1 BRA `(.L_x_53) ;  /* 0x0000003400909947 */ /* 0x00aff20003800000 */
.L_x_110:
[----:B------:R-:W-:Y:S01]  /*2f00*/  LEA R4, R10, UR5, 0x4 ;  /* 0x000000050a047c11 */ /* 0x000fe2000f8e20ff */
[----:B------:R-:W-:Y:S01]  /*2f10*/  @UP3 ULEA UR6, UR14, UR5, 0x3 ;  /* 0x000000050e063291 */ /* 0x000fe2000f8e18ff */
[----:B------:R-:W-:Y:S01]  /*2f20*/  PLOP3.LUT P2, PT, PT, PT, PT, 0x80, 0x8 ;  /* 0x000000000008781c */ /* 0x000fe20003f4f070 */
[----:B------:R-:W-:Y:S01]  /*2f30*/  ULEA UR7, UR15, UR5, 0x3 ;  /* 0x000000050f077291 */ /* 0x000fe2000f8e18ff */
[----:B------:R-:W-:Y:S02]  /*2f40*/  PRMT R3, RZ, 0x654, R3 ;  /* 0x00000654ff037816 */ /* 0x000fe40000000003 */
[----:B-1----:R-:W1:Y:S01]  /*2f50*/  LDS.128 R4, [R4+0xf0] ;  /* 0x0000f00004047984 */ /* 0x002e620000000c00 */
[----:B------:R-:W-:Y:S02]  /*2f60*/  @P0 SHF.L.U32 R2, R8, 0x1f, RZ ;  /* 0x0000001f08020819 */ /* 0x000fe400000006ff */
[----:B------:R-:W-:Y:S01]  /*2f70*/  SHF.L.U32 R0, R11, 0x1f, RZ ;  /* 0x0000001f0b007819 */ /* 0x000fe200000006ff */
[----:B------:R-:W-:Y:S01]  /*2f80*/  @!PT LDS RZ, [RZ] ;  /* 0x00000000fffff984 */ /* 0x000fe20000000800 */
[----:B------:R-:W-:Y:S01]  /*2f90*/  @!PT LDS RZ, [RZ] ;  /* 0x00000000fffff984 */ /* 0x000fe20000000800 */
[----:B------:R-:W-:Y:S01]  /*2fa0*/  @!PT LDS RZ, [RZ] ;  /* 0x00000000fffff984 */ /* 0x000fe20000000800 */
[----:B------:R-:W-:Y:S01]  /*2fb0*/  @!PT LDS RZ, [RZ] ;  /* 0x00000000fffff984 */ /* 0x000fe20000000800 */
[----:B------:R2:W-:Y:S06]  /*2fc0*/  MEMBAR.ALL.CTA ;  /* 0x0000000000007992 */ /* 0x0005ec0000008000 */
[----:B--2---:R-:W2:Y:S02]  /*2fd0*/  FENCE.VIEW.ASYNC.S ;  /* 0x00000000000073c6 */ /* 0x004ea40000000000 */
[----:B--2---:R2:W-:Y:S01]  /*2fe0*/  SYNCS.ARRIVE.TRANS64.RED.A1T0 RZ, [R3+URZ], RZ ;  /* 0x000000ff03ff79a7 */ /* 0x0045e200081004ff */
[----:B------:R2:W3:Y:S01]  /*2ff0*/  @P0 SYNCS.PHASECHK.TRANS64.TRYWAIT P2, [UR6], R2 ;  /* 0x00000002ff0005a7 */ /* 0x0004e20008041106 */
[----:B------:R-:W-:Y:S01]  /*3000*/  ULEA.HI UR6, UR15, UR15, URZ, 0x1 ;  /* 0x0000000f0f067291 */ /* 0x000fe2000f8f08ff */
[----:B-1----:R-:W-:-:S03]  /*3010*/  LOP3.LUT P1, RZ, R6, 0x1, RZ, 0xc0, !PT ;  /* 0x0000000106ff7812 */ /* 0x002fc6000782c0ff */
[----:B------:R-:W-:Y:S02]  /*3020*/  USHF.L.U32 UR8, UR6, 0x5, URZ ;  /* 0x0000000506087899 */ /* 0x000fe400080006ff */
[----:B------:R-:W-:Y:S02]  /*3030*/  ULOP3.LUT UR6, UR6, 0xffe, URZ, 0xc0, !UPT ;  /* 0x00000ffe06067892 */ /* 0x000fe4000f8ec0ff */
[----:B------:R-:W-:Y:S02]  /*3040*/  ULOP3.LUT UR8, UR8, 0xffffffc0, URZ, 0xc0, !UPT ;  /* 0xffffffc008087892 */ /* 0x000fe4000f8ec0ff */
[----:B------:R-:W-:Y:S02]  /*3050*/  UIADD3 UR6, UPT, UPT, -UR6, UR15, URZ ;  /* 0x0000000f06067290 */ /* 0x000fe4000fffe1ff */
[----:B------:R-:W-:Y:S01]  /*3060*/  UIADD3 UR8, UPT, UPT, UR16, UR8, URZ ;  /* 0x0000000810087290 */ /* 0x000fe2000fffe0ff */
[----:B------:R-:W1:Y:S03]  /*3070*/  SYNCS.PHASECHK.TRANS64.TRYWAIT P0, [UR7+0xa0], R0 ;  /* 0x0000a000ff0075a7 */ /* 0x000e660008001107 */
[----:B------:R-:W-:Y:S01]  /*3080*/  ULEA UR8, UR6, UR8, 0x14 ;  /* 0x0000000806087291 */ /* 0x000fe2000f8ea0ff */
[----:B-123--:R-:W-:Y:S11]  /*3090*/  @!P0 BRA `(.L_x_54) ;  /* 0x00000034003c8947 */ /* 0x00eff60003800000 */
.L_x_112:
[----:B------:R-:W-:Y:S01]  /*30a0*/  IADD3 R10, PT, PT, R10, 0x1, RZ ;  /* 0x000000010a0a7810 */ /* 0x000fe20007ffe0ff */
[----:B------:R-:W-:Y:S06]  /*30b0*/  BRA.U !UP3, `(.L_x_55) ;  /* 0x000000010bc07547 */ /* 0x000fec000b800000 */
[----:B------:R-:W-:Y:S01]  /*30c0*/  UPLOP3.LUT UP4, UPT, UPT, UPT, UPT, 0x40, 0x4 ;  /* 0x000000000004789c */ /* 0x000fe20003f8e870 */
[----:B------:R-:W-:Y:S01]  /*30d0*/  UMOV UR13, UR9 ;  /* 0x00000009000d7c82 */ /* 0x000fe20008000000 */
[----:B------:R-:W-:Y:S01]  /*30e0*/  UMOV UR12, UR4 ;  /* 0x00000004000c7c82 */ /* 0x000fe20008000000 */
[----:B------:R-:W-:-:S08]  /*30f0*/  UMOV UR17, UR14 ;  /* 0x0000000e00117c82 */ /* 0x000fd00008000000 */
.L_x_58:
[----:B------:R-:W-:Y:S02]  /*3100*/  UIADD3 UR13, UPT, UPT, UR13, 0x1, URZ ;  /* 0x000000010d0d7890 */ /* 0x000fe4000fffe0ff */
[----:B--2---:R-:W-:Y:S02]  /*3110*/  ULEA UR6, UR17, UR5, 0x3 ;  /* 0x0000000511067291 */ /* 0x004fe4000f8e18ff */
[----:B------:R-:W-:Y:S01]  /*3120*/  UISETP.NE.AND UP0, UPT, UR13, URZ, UPT ;  /* 0x000000ff0d00728c */ /* 0x000fe2000bf05270 */
[----:B---3--:R-:W-:Y:S10]  /*3130*/  @P2 BRA `(.L_x_56) ;  /* 0x00000000000c2947 */ /* 0x008ff40003800000 */
[----:B-1----:R-:W-:Y:S04]  /*3140*/  SHF.L.U32 R3, R8, 0x1f, RZ ;  /* 0x0000001f08037819 */ /* 0x002fe800000006ff */
[----:B------:R-:W1:Y:S02]  /*3150*/  SYNCS.PHASECHK.TRANS64.TRYWAIT P0, [UR6], R3 ;  /* 0x00000003ff0075a7 */ /* 0x000e640008001106 */
[----:B-1----:R-:W-:Y:S05]  /*3160*/  @!P0 BRA `(.L_x_57) ;  /* 0x0000003400208947 */ /* 0x002fea0003800000 */
.L_x_56:
[----:B------:R-:W-:Y:S01]  /*3170*/  UISETP.NE.AND UP1, UPT, UR12, 0x1, UPT ;  /* 0x000000010c00788c */ /* 0x000fe2000bf25270 */
[----:B------:R-:W-:Y:S01]  /*3180*/  PLOP3.LUT P2, PT, PT, PT, PT, 0x80, 0x8 ;  /* 0x000000000008781c */ /* 0x000fe20003f4f070 */
[----:B------:R-:W-:Y:S02]  /*3190*/  UIADD3 UR14, UPT, UPT, UR17, 0x1, URZ ;  /* 0x00000001110e7890 */ /* 0x000fe4000fffe0ff */
[----:B------:R-:W-:Y:S02]  /*31a0*/  ULEA UR28, UR17, UR11, 0x9 ;  /* 0x0000000b111c7291 */ /* 0x000fe4000f8e48ff */
[----:B------:R-:W-:Y:S01]  /*31b0*/  UISETP.NE.AND UP2, UPT, UR14, 0x4, UPT ;  /* 0x000000040e00788c */ /* 0x000fe2000bf45270 */
[----:B------:R-:W-:Y:S01]  /*31c0*/  PLOP3.LUT P0, PT, PT, PT, UP1, 0x80, 0x8 ;  /* 0x000000000008781c */ /* 0x000fe20003f0f018 */
[----:B------:R-:W-:Y:S02]  /*31d0*/  UIADD3 UR40, UPT, UPT, UR28, 0x2, URZ ;  /* 0x000000021c287890 */ /* 0x000fe4000fffe0ff */
[----:B------:R-:W-:Y:S02]  /*31e0*/  USEL UR27, URZ, 0x1, UP2 ;  /* 0x00000001ff1b7887 */ /* 0x000fe40009000000 */
[----:B------:R-:W-:Y:S02]  /*31f0*/  USEL UR14, UR14, URZ, UP2 ;  /* 0x000000ff0e0e7287 */ /* 0x000fe40009000000 */
[----:B------:R-:W-:Y:S02]  /*3200*/  UIADD3 UR36, UPT, UPT, UR28, 0x4, URZ ;  /* 0x000000041c247890 */ /* 0x000fe4000fffe0ff */
[----:B------:R-:W-:Y:S01]  /*3210*/  @UP1 ULEA UR26, UR14, UR5, 0x3 ;  /* 0x000000050e1a1291 */ /* 0x000fe2000f8e18ff */
[----:B------:R-:W-:Y:S01]  /*3220*/  LOP3.LUT R8, R8, UR27, RZ, 0x3c, !PT ;  /* 0x0000001b08087c12 */ /* 0x000fe2000f8e3cff */
[----:B------:R-:W-:Y:S02]  /*3230*/  UIADD3 UR32, UPT, UPT, UR28, 0x6, URZ ;  /* 0x000000061c207890 */ /* 0x000fe4000fffe0ff */
[----:B------:R-:W-:Y:S01]  /*3240*/  UIADD3 UR6, UPT, UPT, UR6, 0x20, URZ ;  /* 0x0000002006067890 */ /* 0x000fe2000fffe0ff */
[----:B-1----:R-:W-:Y:S01]  /*3250*/  @P0 SHF.L.U32 R0, R8, 0x1f, RZ ;  /* 0x0000001f08000819 */ /* 0x002fe200000006ff */
[----:B------:R-:W-:Y:S01]  /*3260*/  UIADD3 UR12, UPT, UPT, UR12, -0x1, URZ ;  /* 0xffffffff0c0c7890 */ /* 0x000fe2000fffe0ff */
[----:B------:R-:W-:Y:S02]  /*3270*/  UMOV UR29, 0x40004040 ;  /* 0x40004040001d7882 */ /* 0x000fe40000000000 */
[----:B------:R2:W3:Y:S01]  /*3280*/  @P0 SYNCS.PHASECHK.TRANS64.TRYWAIT P2, [UR26], R0 ;  /* 0x00000000ff0005a7 */ /* 0x0004e2000804111a */
[----:B------:R-:W-:Y:S01]  /*3290*/  ULEA UR26, UR17, UR10, 0x9 ;  /* 0x0000000a111a7291 */ /* 0x000fe2000f8e48ff */
[----:B------:R-:W-:Y:S01]  /*32a0*/  UMOV UR27, 0x40004040 ;  /* 0x40004040001b7882 */ /* 0x000fe20000000000 */
[----:B------:R-:W-:Y:S02]  /*32b0*/  UMOV UR41, 0x40004040 ;  /* 0x4000404000297882 */ /* 0x000fe40000000000 */
[----:B------:R-:W-:Y:S02]  /*32c0*/  UIADD3 UR38, UPT, UPT, UR26, 0x2, URZ ;  /* 0x000000021a267890 */ /* 0x000fe4000fffe0ff */
[----:B------:R-:W-:Y:S02]  /*32d0*/  UIADD3 UR34, UPT, UPT, UR26, 0x4, URZ ;  /* 0x000000041a227890 */ /* 0x000fe4000fffe0ff */
[----:B------:R-:W-:Y:S01]  /*32e0*/  UIADD3 UR30, UPT, UPT, UR26, 0x6, URZ ;  /* 0x000000061a1e7890 */ /* 0x000fe2000fffe0ff */
[----:B------:R2:W-:Y:S01]  /*32f0*/  UTCQMMA gdesc[UR26], gdesc[UR28], tmem[UR8], tmem[UR24], idesc[UR25], UP4 ;  /* 0x00ff181c1a0075ea */ /* 0x0005e2000a000308 */
[----:B------:R-:W-:Y:S01]  /*3300*/  UPLOP3.LUT UP4, UPT, UPT, UPT, UPT, 0x80, 0x8 ;  /* 0x000000000008789c */ /* 0x000fe20003f8f070 */
[----:B------:R-:W-:Y:S01]  /*3310*/  UMOV UR39, 0x40004040 ;  /* 0x4000404000277882 */ /* 0x000fe20000000000 */
[----:B------:R-:W-:Y:S01]  /*3320*/  UMOV UR37, 0x40004040 ;  /* 0x4000404000257882 */ /* 0x000fe20000000000 */
[----:B------:R2:W-:Y:S01]  /*3330*/  UTCQMMA gdesc[UR38], gdesc[UR40], tmem[UR8], tmem[UR22], idesc[UR23], UPT ;  /* 0x00ff1628260075ea */ /* 0x0005e2000b800308 */
[----:B------:R-:W-:Y:S01]  /*3340*/  UMOV UR35, 0x40004040 ;  /* 0x4000404000237882 */ /* 0x000fe20000000000 */
[----:B------:R-:W-:Y:S01]  /*3350*/  UMOV UR33, 0x40004040 ;  /* 0x4000404000217882 */ /* 0x000fe20000000000 */
[----:B------:R-:W-:Y:S01]  /*3360*/  UMOV UR31, 0x40004040 ;  /* 0x40004040001f7882 */ /* 0x000fe20000000000 */
[----:B------:R2:W-:Y:S01]  /*3370*/  UTCQMMA gdesc[UR34], gdesc[UR36], tmem[UR8], tmem[UR20], idesc[UR21], UPT ;  /* 0x00ff1424220075ea */ /* 0x0005e2000b800308 */
[----:B------:R2:W-:Y:S01]  /*3380*/  UTCQMMA gdesc[UR30], gdesc[UR32], tmem[UR8], tmem[UR18], idesc[UR19], UPT ;  /* 0x00ff12201e0075ea */ /* 0x0005e2000b800308 */
[----:B------:R2:W-:Y:S01]  /*3390*/  UTCBAR [UR6], URZ ;  /* 0x000000ff060073e9 */ /* 0x0005e200080000ff */
[----:B------:R-:W-:Y:S01]  /*33a0*/  UMOV UR17, UR14 ;  /* 0x0000000e00117c82 */ /* 0x000fe20008000000 */
[----:B------:R-:W-:Y:S05]  /*33b0*/  BRA.U UP0, `(.L_x_58) ;  /* 0xfffffffd00507547 */ /* 0x000fea000b83ffff */
.L_x_55:
[----:B------:R-:W-:Y:S01]  /*33c0*/  UIADD3 UR15, UPT, UPT, UR15, 0x1, URZ ;  /* 0x000000010f0f7890 */ /* 0x000fe2000fffe0ff */
[C---:B------:R-:W-:Y:S01]  /*33d0*/  ISETP.NE.AND P0, PT, R10.reuse, 0x2, PT ;  /* 0x000000020a00780c */ /* 0x040fe20003f05270 */
[----:B------:R-:W-:Y:S02]  /*33e0*/  UIADD3 UR7, UPT, UPT, UR7, 0x80, URZ ;  /* 0x0000008007077890 */ /* 0x000fe4000fffe0ff */
[----:B------:R-:W-:Y:S01]  /*33f0*/  UISETP.NE.AND UP0, UPT, UR15, 0x4, UPT ;  /* 0x000000040f00788c */ /* 0x000fe2000bf05270 */
[----:B-12---:R-:W-:Y:S02]  /*3400*/  SEL R0, RZ, 0x1, P0 ;  /* 0x00000001ff007807 */ /* 0x006fe40000000000 */
[----:B------:R-:W-:Y:S01]  /*3410*/  SEL R10, R10, RZ, P0 ;  /* 0x000000ff0a0a7207 */ /* 0x000fe20000000000 */
[----:B------:R-:W-:Y:S01]  /*3420*/  USEL UR6, URZ, 0x1, UP0 ;  /* 0x00000001ff067887 */ /* 0x000fe20008000000 */
[----:B------:R-:W-:Y:S01]  /*3430*/  LOP3.LUT R9, R9, R0, RZ, 0x3c, !PT ;  /* 0x0000000009097212 */ /* 0x000fe200078e3cff */
[----:B------:R-:W-:Y:S01]  /*3440*/  USEL UR15, UR15, URZ, UP0 ;  /* 0x000000ff0f0f7287 */ /* 0x000fe20008000000 */
[----:B------:R1:W-:Y:S03]  /*3450*/  UTCBAR [UR7], URZ ;  /* 0x000000ff070073e9 */ /* 0x0003e600080000ff */
[----:B------:R-:W-:Y:S01]  /*3460*/  LOP3.LUT R11, R11, UR6, RZ, 0x3c, !PT ;  /* 0x000000060b0b7c12 */ /* 0x000fe2000f8e3cff */
[----:B------:R-:W-:Y:S07]  /*3470*/  @P1 BRA `(.L_x_59) ;  /* 0xfffffff800881947 */ /* 0x000fee000383ffff */
[----:B------:R-:W2:Y:S01]  /*3480*/  S2UR UR4, SR_CgaCtaId ;  /* 0x00000000000479c3 */ /* 0x000ea20000008800 */
[----:B------:R-:W-:Y:S01]  /*3490*/  ELECT P0, URZ, PT ;  /* 0x0000000000ff782f */ /* 0x000fe20003800000 */
[----:B------:R-:W-:Y:S01]  /*34a0*/  IMAD.MOV.U32 R0, RZ, RZ, 0x1 ;  /* 0x00000001ff007424 */ /* 0x000fe200078e00ff */
[----:B------:R-:W-:Y:S01]  /*34b0*/  UIADD3 UR5, UPT, UPT, UR5, 0xa0, URZ ;  /* 0x000000a005057890 */ /* 0x000fe2000fffe0ff */
[----:B------:R-:W-:Y:S01]  /*34c0*/  SHF.L.U32 R3, R11, 0x1f, RZ ;  /* 0x0000001f0b037819 */ /* 0x000fe200000006ff */
[----:B------:R-:W-:-:S03]  /*34d0*/  UMOV UR6, 0x40 ;  /* 0x0000004000067882 */ /* 0x000fc60000000000 */
[----:B------:R-:W-:Y:S01]  /*34e0*/  UVIRTCOUNT.DEALLOC.SMPOOL 0x80 ;  /* 0x000000800000784c */ /* 0x000fe20000000000 */
[----:B--2---:R-:W-:Y:S02]  /*34f0*/  ULEA UR4, UR4, UR6, 0x18 ;  /* 0x0000000604047291 */ /* 0x004fe4000f8ec0ff */
[----:B------:R-:W-:-:S07]  /*3500*/  ULEA UR6, UR15, UR5, 0x3 ;  /* 0x000000050f067291 */ /* 0x000fce000f8e18ff */
[----:B------:R2:W-:Y:S02]  /*3510*/  @P0 STS.U8 [UR4+0x1c], R0 ;  /* 0x00001c00ff000988 */ /* 0x0005e40008000004 */
[----:B------:R-:W4:Y:S02]  /*3520*/  SYNCS.PHASECHK.TRANS64.TRYWAIT P0, [UR6], R3 ;  /* 0x00000003ff0075a7 */ /* 0x000f240008001106 */
[----:B--2-4-:R-:W-:Y:S05]  /*3530*/  @!P0 BRA `(.L_x_60) ;  /* 0x0000003000448947 */ /* 0x014fea0003800000 */
.L_x_115:
[----:B-1----:R-:W-:-:S04]  /*3540*/  UIADD3 UR7, UPT, UPT, UR15, 0x1, URZ ;  /* 0x000000010f077890 */ /* 0x002fc8000fffe0ff */
[----:B------:R-:W-:-:S04]  /*3550*/  UISETP.NE.AND UP0, UPT, UR7, 0x4, UPT ;  /* 0x000000040700788c */ /* 0x000fc8000bf05270 */
[----:B------:R-:W-:Y:S02]  /*3560*/  USEL UR8, URZ, 0x1, UP0 ;  /* 0x00000001ff087887 */ /* 0x000fe40008000000 */
[----:B------:R-:W-:-:S04]  /*3570*/  USEL UR7, UR7, URZ, UP0 ;  /* 0x000000ff07077287 */ /* 0x000fc80008000000 */
[----:B------:R-:W-:Y:S01]  /*3580*/  ULEA UR6, UR7, UR5, 0x3 ;  /* 0x0000000507067291 */ /* 0x000fe2000f8e18ff */
[----:B------:R-:W-:-:S04]  /*3590*/  LOP3.LUT R2, R11, UR8, RZ, 0x3c, !PT ;  /* 0x000000080b027c12 */ /* 0x000fc8000f8e3cff */
[----:B--2---:R-:W-:-:S04]  /*35a0*/  SHF.L.U32 R3, R2, 0x1f, RZ ;  /* 0x0000001f02037819 */ /* 0x004fc800000006ff */
[----:B------:R-:W1:Y:S02]  /*35b0*/  SYNCS.PHASECHK.TRANS64.TRYWAIT P0, [UR6], R3 ;  /* 0x00000003ff0075a7 */ /* 0x000e640008001106 */
[----:B-1----:R-:W-:Y:S05]  /*35c0*/  @!P0 BRA `(.L_x_61) ;  /* 0x0000003000388947 */ /* 0x002fea0003800000 */
.L_x_117:
        /* <DEDUP_REMOVED lines=9> */
.L_x_119:
[----:B------:R-:W-:-:S04]  /*3660*/  UIADD3 UR7, UPT, UPT, UR7, 0x1, URZ ;  /* 0x0000000107077890 */ /* 0x000fc8000fffe0ff */
[----:B------:R-:W-:-:S04]  /*3670*/  UISETP.NE.AND UP0, UPT, UR7, 0x4, UPT ;  /* 0x000000040700788c */ /* 0x000fc8000bf05270 */
[----:B------:R-:W-:Y:S02]  /*3680*/  USEL UR6, URZ, 0x1, UP0 ;  /* 0x00000001ff067887 */ /* 0x000fe40008000000 */
[----:B------:R-:W-:-:S04]  /*3690*/  USEL UR7, UR7, URZ, UP0 ;  /* 0x000000ff07077287 */ /* 0x000fc80008000000 */
[----:B------:R-:W-:Y:S01]  /*36a0*/  ULEA UR7, UR7, UR5, 0x3 ;  /* 0x0000000507077291 */ /* 0x000fe2000f8e18ff */
[----:B-1----:R-:W-:-:S04]  /*36b0*/  LOP3.LUT R3, R2, UR6, RZ, 0x3c, !PT ;  /* 0x0000000602037c12 */ /* 0x002fc8000f8e3cff */
[----:B------:R-:W-:-:S04]  /*36c0*/  SHF.L.U32 R3, R3, 0x1f, RZ ;  /* 0x0000001f03037819 */ /* 0x000fc800000006ff */
[----:B------:R-:W1:Y:S02]  /*36d0*/  SYNCS.PHASECHK.TRANS64.TRYWAIT P0, [UR7], R3 ;  /* 0x00000003ff0075a7 */ /* 0x000e640008001107 */
[----:B-1----:R-:W-:Y:S05]  /*36e0*/  @!P0 BRA `(.L_x_63) ;  /* 0x0000003000208947 */ /* 0x002fea0003800000 */
.L_x_121:
[----:B------:R-:W-:Y:S01]  /*36f0*/  NOP ;  /* 0x0000000000007918 */ /* 0x000fe20000000000 */
[----:B-1----:R-:W1:Y:S01]  /*3700*/  LDS R0, [UR4+0x14] ;  /* 0x00001404ff007984 */ /* 0x002e620008000800 */
[----:B------:R-:W-:Y:S01]  /*3710*/  ULOP3.LUT UR6, UR16, 0xffff, URZ, 0xc0, !UPT ;  /* 0x0000ffff10067892 */ /* 0x000fe2000f8ec0ff */
[----:B------:R-:W-:Y:S01]  /*3720*/  UMOV UR8, 0xffff ;  /* 0x0000ffff00087882 */ /* 0x000fe20000000000 */
[----:B------:R-:W-:Y:S02]  /*3730*/  UMOV UR5, 0x1 ;  /* 0x0000000100057882 */ /* 0x000fe40000000000 */
[----:B------:R-:W-:-:S04]  /*3740*/  USHF.R.U32.HI UR6, URZ, 0x5, UR6 ;  /* 0x00000005ff067899 */ /* 0x000fc80008011606 */
[----:B------:R-:W-:Y:S02]  /*3750*/  USHF.L.U32 UR8, UR8, UR6, URZ ;  /* 0x0000000608087299 */ /* 0x000fe400080006ff */
[----:B------:R-:W-:-:S04]  /*3760*/  USHF.L.U32 UR5, UR5, UR6, URZ ;  /* 0x0000000605057299 */ /* 0x000fc800080006ff */
[----:B-1----:R-:W-:-:S04]  /*3770*/  LOP3.LUT R0, R0, UR8, RZ, 0xc0, !PT ;  /* 0x0000000800007c12 */ /* 0x002fc8000f8ec0ff */
[----:B------:R-:W-:-:S13]  /*3780*/  ISETP.NE.AND P0, PT, R0, UR8, PT ;  /* 0x0000000800007c0c */ /* 0x000fda000bf05270 */
[----:B------:R-:W-:Y:S05]  /*3790*/  @P0 BRA `(.L_x_64) ;  /* 0x0000000000580947 */ /* 0x000fea0003800000 */
[----:B------:R-:W1:Y:S02]  /*37a0*/  LDS R0, [UR4+0x18] ;  /* 0x00001804ff007984 */ /* 0x000e640008000800 */
[----:B-1----:R-:W-:-:S04]  /*37b0*/  LOP3.LUT R0, R0, UR5, RZ, 0xc0, !PT ;  /* 0x0000000500007c12 */ /* 0x002fc8000f8ec0ff */
[----:B------:R-:W-:-:S13]  /*37c0*/  ISETP.NE.AND P0, PT, R0, UR5, PT ;  /* 0x0000000500007c0c */ /* 0x000fda000bf05270 */
[----:B------:R-:W-:Y:S05]  /*37d0*/  @P0 BRA `(.L_x_65) ;  /* 0x00000000003c0947 */ /* 0x000fea0003800000 */
[----:B------:R-:W1:Y:S01]  /*37e0*/  S2R R2, SR_LANEID ;  /* 0x0000000000027919 */ /* 0x000e620000000000 */
[----:B------:R-:W-:Y:S01]  /*37f0*/  ULOP3.LUT UR8, URZ, UR8, URZ, 0x33, !UPT ;  /* 0x00000008ff087292 */ /* 0x000fe2000f8e33ff */
[----:B------:R-:W-:Y:S01]  /*3800*/  LOP3.LUT R4, RZ, UR5, RZ, 0x33, !PT ;  /* 0x00000005ff047c12 */ /* 0x000fe2000f8e33ff */
[----:B------:R-:W-:Y:S02]  /*3810*/  VOTEU.ANY UR7, UPT, PT ;  /* 0x0000000000077886 */ /* 0x000fe400038e0100 */
[----:B------:R-:W-:Y:S01]  /*3820*/  UFLO.U32 UR7, UR7 ;  /* 0x00000007000772bd */ /* 0x000fe200080e0000 */
[----:B------:R-:W2:Y:S01]  /*3830*/  REDUX UR5, R4 ;  /* 0x00000000040573c4 */ /* 0x000ea20000000000 */
[----:B------:R-:W-:-:S06]  /*3840*/  IMAD.U32 R0, RZ, RZ, UR8 ;  /* 0x00000008ff007e24 */ /* 0x000fcc000f8e00ff */
[----:B------:R4:W-:Y:S01]  /*3850*/  UTCATOMSWS.AND URZ, UR8 ;  /* 0x0000000800ff79e3 */ /* 0x0009e20008000000 */
[----:B------:R-:W3:Y:S01]  /*3860*/  REDUX UR6, R0 ;  /* 0x00000000000673c4 */ /* 0x000ee20000000000 */
[----:B-1----:R-:W-:Y:S01]  /*3870*/  ISETP.EQ.U32.AND P0, PT, R2, UR7, PT ;  /* 0x0000000702007c0c */ /* 0x002fe2000bf02070 */
[----:B--2---:R-:W-:Y:S01]  /*3880*/  IMAD.U32 R2, RZ, RZ, UR5 ;  /* 0x00000005ff027e24 */ /* 0x004fe2000f8e00ff */
[----:B---3--:R-:W-:-:S11]  /*3890*/  MOV R3, UR6 ;  /* 0x0000000600037c02 */ /* 0x008fd60008000f00 */
[----:B------:R4:W-:Y:S04]  /*38a0*/  @P0 ATOMS.AND RZ, [UR4+0x14], R3 ;  /* 0x00001403ffff098c */ /* 0x0009e8000a800004 */
[----:B------:R4:W-:Y:S01]  /*38b0*/  @P0 ATOMS.AND RZ, [UR4+0x18], R2 ;  /* 0x00001802ffff098c */ /* 0x0009e2000a800004 */
[----:B------:R-:W-:Y:S05]  /*38c0*/  BRA `(.L_x_66) ;  /* 0x0000000000147947 */ /* 0x000fea0003800000 */
.L_x_65:
[----:B------:R-:W-:Y:S02]  /*38d0*/  MOV R2, 0x38f0 ;  /* 0x000038f000027802 */ /* 0x000fe40000000f00 */
[----:B---3-5:R-:W-:Y:S05]  /*38e0*/  CALL.REL.NOINC `($__internal_0_$__cuda_sm10x_tcgen05_guardrail_trap_col_being_dealloced_not_returned_by_alloc) ;  /* 0x00000030003c7944 */ /* 0x028fea0003c00000 */
[----:B------:R-:W-:Y:S05]  /*38f0*/  BRA `(.L_x_66) ;  /* 0x0000000000087947 */ /* 0x000fea0003800000 */
.L_x_64:
[----:B------:R-:W-:Y:S02]  /*3900*/  MOV R2, 0x3920 ;  /* 0x0000392000027802 */ /* 0x000fe40000000f00 */
[----:B---3-5:R-:W-:Y:S05]  /*3910*/  CALL.REL.NOINC `($__internal_2_$__cuda_sm10x_tcgen05_guardrail_trap_unallocated_columns_being_dealloced) ;  /* 0x0000003000487944 */ /* 0x028fea0003c00000 */
.L_x_66:
[----:B------:R-:W-:Y:S01]  /*3920*/  NOP ;  /* 0x0000000000007918 */ /* 0x000fe20000000000 */
[----:B----4-:R-:W-:Y:S05]  /*3930*/  EXIT ;  /* 0x000000000000794d */ /* 0x010fea0003800000 */
.L_x_48:
[----:B------:R-:W-:-:S09]  /*3940*/  UISETP.NE.OR UP2, UPT, UR8, 0x3, !UP2 ;  /* 0x000000030800788c */ /* 0x000fd2000d745670 */
[----:B------:R-:W-:Y:S05]  /*3950*/  BRA.U UP2, `(.L_x_67) ;  /* 0x0000000902c87547 */ /* 0x000fea000b800000 */
[----:B------:R-:W1:Y:S01]  /*3960*/  LDCU.64 UR6, c[0x0][0x888] ;  /* 0x00011100ff0677ac */ /* 0x000e620008000a00 */
[----:B------:R-:W2:Y:S01]  /*3970*/  LDC R0, c[0x0][0xb30] ;  /* 0x0002cc00ff007b82 */ /* 0x000ea20000000800 */
[----:B------:R-:W-:Y:S01]  /*3980*/  IMAD.MOV.U32 R30, RZ, RZ, 0x1 ;  /* 0x00000001ff1e7424 */ /* 0x000fe200078e00ff */
[----:B------:R-:W-:Y:S01]  /*3990*/  CS2R R28, SRZ ;  /* 0x00000000001c7805 */ /* 0x000fe2000001ff00 */
[----:B------:R-:W4:Y:S01]  /*39a0*/  LDCU.64 UR4, c[0x0][0x890] ;  /* 0x00011200ff0477ac */ /* 0x000f220008000a00 */
[----:B------:R-:W-:Y:S01]  /*39b0*/  IMAD.MOV.U32 R25, RZ, RZ, 0x1000 ;  /* 0x00001000ff197424 */ /* 0x000fe200078e00ff */
[----:B------:R-:W-:-:S03]  /*39c0*/  UMOV UR8, 0x400 ;  /* 0x0000040000087882 */ /* 0x000fc60000000000 */
[----:B------:R-:W3:Y:S01]  /*39d0*/  LDC R19, c[0x0][0x370] ;  /* 0x0000dc00ff137b82 */ /* 0x000ee20000000800 */
[----:B------:R-:W-:-:S07]  /*39e0*/  UPLOP3.LUT UP1, UPT, UPT, UPT, UPT, 0x40, 0x4 ;  /* 0x000000000004789c */ /* 0x000fce0003f2e870 */
[----:B------:R-:W3:Y:S01]  /*39f0*/  LDC R2, c[0x0][0xb0c] ;  /* 0x0002c300ff027b82 */ /* 0x000ee20000000800 */
[----:B-1----:R-:W-:Y:S02]  /*3a00*/  UISETP.NE.U32.AND UP2, UPT, UR6, URZ, UPT ;  /* 0x000000ff0600728c */ /* 0x002fe4000bf45070 */
[----:B------:R-:W-:Y:S02]  /*3a10*/  ULEA UR6, UR37, UR8, 0x18 ;  /* 0x0000000825067291 */ /* 0x000fe4000f8ec0ff */
[----:B------:R-:W-:Y:S02]  /*3a20*/  UISETP.NE.AND.EX UP2, UPT, UR7, URZ, UPT, UP2 ;  /* 0x000000ff0700728c */ /* 0x000fe4000bf45320 */
[----:B------:R-:W-:Y:S01]  /*3a30*/  UIADD3 UR7, UPT, UPT, UR6, 0x40, URZ ;  /* 0x0000004006077890 */ /* 0x000fe2000fffe0ff */
[----:B------:R-:W1:Y:S01]  /*3a40*/  LDC R18, c[0x0][0xb20] ;  /* 0x0002c800ff127b82 */ /* 0x000e620000000800 */
[----:B----4-:R-:W-:Y:S01]  /*3a50*/  UISETP.NE.U32.AND UP3, UPT, UR4, URZ, UPT ;  /* 0x000000ff0400728c */ /* 0x010fe2000bf65070 */
[----:B--2---:R-:W-:Y:S01]  /*3a60*/  ISETP.NE.AND P1, PT, R0, 0x1, PT ;  /* 0x000000010000780c */ /* 0x004fe20003f25270 */
[----:B------:R-:W-:-:S02]  /*3a70*/  UPRMT UR37, UR37, 0x654, UR7 ;  /* 0x0000065425257896 */ /* 0x000fc40008000007 */
[----:B------:R-:W-:-:S03]  /*3a80*/  UISETP.NE.AND.EX UP3, UPT, UR5, URZ, UPT, UP3 ;  /* 0x000000ff0500728c */ /* 0x000fc6000bf65330 */
[----:B------:R-:W2:Y:S08]  /*3a90*/  LDC.64 R32, c[0x0][0x348] ;  /* 0x0000d200ff207b82 */ /* 0x000eb00000000a00 */
[----:B------:R-:W4:Y:S08]  /*3aa0*/  LDC.64 R16, c[0x0][0xb10] ;  /* 0x0002c400ff107b82 */ /* 0x000f300000000a00 */
[----:B------:R-:W1:Y:S08]  /*3ab0*/  LDC.64 R6, c[0x0][0xb18] ;  /* 0x0002c600ff067b82 */ /* 0x000e700000000a00 */
[----:B------:R-:W1:Y:S08]  /*3ac0*/  LDC.64 R4, c[0x0][0xb28] ;  /* 0x0002ca00ff047b82 */ /* 0x000e700000000a00 */
[----:B---3--:R-:W1:Y:S02]  /*3ad0*/  LDC R24, c[0x0][0x374] ;  /* 0x0000dd00ff187b82 */ /* 0x008e640000000800 */
.L_x_75:
[C---:B------:R-:W-:Y:S02]  /*3ae0*/  LEA R0, R29.reuse, UR6, 0x3 ;  /* 0x000000061d007c11 */ /* 0x040fe4000f8e18ff */
[----:B------:R-:W-:Y:S02]  /*3af0*/  SHF.L.U32 R3, R28, 0x1f, RZ ;  /* 0x0000001f1c037819 */ /* 0x000fe400000006ff */
[----:B------:R-:W-:Y:S02]  /*3b00*/  LEA R20, R29, UR6, 0x4 ;  /* 0x000000061d147c11 */ /* 0x000fe4000f8e20ff */
[----:B---3--:R-:W3:Y:S02]  /*3b10*/  SYNCS.PHASECHK.TRANS64.TRYWAIT P0, [R0+URZ+0x60], R3 ;  /* 0x00006003000075a7 */ /* 0x008ee400080011ff */
[----:B---3--:R-:W-:Y:S05]  /*3b20*/  @!P0 BRA `(.L_x_68) ;  /* 0x0000002c00288947 */ /* 0x008fea0003800000 */
.L_x_122:
[----:B------:R-:W-:Y:S01]  /*3b30*/  ISETP.GE.AND P0, PT, R40, 0x1, PT ;  /* 0x000000012800780c */ /* 0x000fe20003f06270 */
[----:B------:R-:W1:Y:S01]  /*3b40*/  LDS.128 R20, [R20+0xf0] ;  /* 0x0000f00014147984 */ /* 0x000e620000000c00 */
[----:B------:R-:W-:Y:S01]  /*3b50*/  ISETP.NE.U32.AND P4, PT, RZ, UR4, PT ;  /* 0x00000004ff007c0c */ /* 0x000fe2000bf85070 */
[----:B---3--:R-:W-:Y:S01]  /*3b60*/  VIADD R0, R0, 0x70 ;  /* 0x0000007000007836 */ /* 0x008fe20000000000 */
[----:B------:R-:W-:Y:S02]  /*3b70*/  SHF.L.U32 R26, R30, 0x1f, RZ ;  /* 0x0000001f1e1a7819 */ /* 0x000fe400000006ff */
[----:B------:R-:W-:Y:S02]  /*3b80*/  ISETP.NE.AND.EX P4, PT, RZ, UR5, PT, P4 ;  /* 0x00000005ff007c0c */ /* 0x000fe4000bf85340 */
[----:B------:R-:W-:Y:S01]  /*3b90*/  PRMT R0, RZ, 0x654, R0 ;  /* 0x00000654ff007816 */ /* 0x000fe20000000000 */
[----:B------:R-:W-:Y:S01]  /*3ba0*/  @!PT LDS RZ, [RZ] ;  /* 0x00000000fffff984 */ /* 0x000fe20000000800 */
[----:B------:R-:W-:Y:S01]  /*3bb0*/  @!PT LDS RZ, [RZ] ;  /* 0x00000000fffff984 */ /* 0x000fe20000000800 */
[----:B------:R-:W-:Y:S01]  /*3bc0*/  @!PT LDS RZ, [RZ] ;  /* 0x00000000fffff984 */ /* 0x000fe20000000800 */
[----:B------:R-:W-:Y:S01]  /*3bd0*/  @!PT LDS RZ, [RZ] ;  /* 0x00000000fffff984 */ /* 0x000fe20000000800 */
[----:B------:R3:W-:Y:S06]  /*3be0*/  MEMBAR.ALL.CTA ;  /* 0x0000000000007992 */ /* 0x0007ec0000008000 */
[----:B---3--:R-:W3:Y:S02]  /*3bf0*/  FENCE.VIEW.ASYNC.S ;  /* 0x00000000000073c6 */ /* 0x008ee40000000000 */
[----:B---3--:R3:W-:Y:S01]  /*3c00*/  SYNCS.ARRIVE.TRANS64.RED.A1T0 RZ, [R0+URZ], RZ ;  /* 0x000000ff00ff79a7 */ /* 0x0087e200081004ff */
[----:B-1----:R-:W-:Y:S11]  /*3c10*/  LOP3.LUT P3, RZ, R22, 0x1, RZ, 0xc0, !PT ;  /* 0x0000000116ff7812 */ /* 0x002ff6000786c0ff */
[----:B------:R-:W-:Y:S02]  /*3c20*/  @!UPT UIADD3 URZ, UPT, UPT, URZ, URZ, URZ ;  /* 0x000000fffffff290 */ /* 0x000fe4000fffe0ff */
[----:B------:R-:W-:Y:S02]  /*3c30*/  @P3 MOV R13, R20 ;  /* 0x00000014000d3202 */ /* 0x000fe40000000f00 */
[----:B------:R-:W-:Y:S01]  /*3c40*/  @P3 LOP3.LUT R8, R21, 0xffff, RZ, 0xc0, !PT ;  /* 0x0000ffff15083812 */ /* 0x000fe200078ec0ff */
[----:B---3--:R-:W-:Y:S06]  /*3c50*/  @!P0 BRA `(.L_x_69) ;  /* 0x0000000000a48947 */ /* 0x008fec0003800000 */
[----:B------:R-:W-:Y:S01]  /*3c60*/  IMAD.HI.U32 R31, R24, R7, RZ ;  /* 0x00000007181f7227 */ /* 0x000fe200078e00ff */
[----:B------:R-:W-:Y:S02]  /*3c70*/  ISETP.NE.AND P0, PT, R6, 0x1, PT ;  /* 0x000000010600780c */ /* 0x000fe40003f05270 */
[----:B------:R-:W-:Y:S01]  /*3c80*/  ISETP.NE.AND P2, PT, R40, 0x1, PT ;  /* 0x000000012800780c */ /* 0x000fe20003f45270 */
[----:B----4-:R-:W-:Y:S01]  /*3c90*/  IMAD.HI.U32 R34, R19, R16, RZ ;  /* 0x0000001013227227 */ /* 0x010fe200078e00ff */
[----:B------:R-:W-:Y:S02]  /*3ca0*/  SHF.R.U32.HI R31, RZ, R18, R31 ;  /* 0x00000012ff1f7219 */ /* 0x000fe4000001161f */
[----:B------:R-:W-:Y:S01]  /*3cb0*/  ISETP.NE.AND P5, PT, R2, 0x1, PT ;  /* 0x000000010200780c */ /* 0x000fe20003fa5270 */
[----:B------:R-:W-:Y:S01]  /*3cc0*/  IMAD.HI.U32 R36, R13, R16, RZ ;  /* 0x000000100d247227 */ /* 0x000fe200078e00ff */
[----:B------:R-:W-:Y:S02]  /*3cd0*/  SHF.R.U32.HI R34, RZ, R17, R34 ;  /* 0x00000011ff227219 */ /* 0x000fe40000011622 */
[----:B------:R-:W-:Y:S01]  /*3ce0*/  SEL R3, R24, R31, !P0 ;  /* 0x0000001f18037207 */ /* 0x000fe20004000000 */
[C---:B------:R-:W-:Y:S01]  /*3cf0*/  IMAD.HI.U32 R31, R8.reuse, R7, RZ ;  /* 0x00000007081f7227 */ /* 0x040fe200078e00ff */
[----:B------:R-:W-:Y:S02]  /*3d00*/  SEL R11, R19, R34, !P5 ;  /* 0x00000022130b7207 */ /* 0x000fe40006800000 */
[----:B------:R-:W-:Y:S01]  /*3d10*/  SHF.R.U32.HI R36, RZ, R17, R36 ;  /* 0x00000011ff247219 */ /* 0x000fe20000011624 */
[----:B------:R-:W-:Y:S01]  /*3d20*/  IMAD.HI.U32 R38, R3, R4, RZ ;  /* 0x0000000403267227 */ /* 0x000fe200078e00ff */
[----:B------:R-:W-:Y:S03]  /*3d30*/  SHF.R.U32.HI R31, RZ, R18, R31 ;  /* 0x00000012ff1f7219 */ /* 0x000fe6000001161f */
[----:B------:R-:W-:Y:S01]  /*3d40*/  IMAD.HI.U32 R34, R11, R4, RZ ;  /* 0x000000040b227227 */ /* 0x000fe200078e00ff */
[----:B------:R-:W-:Y:S02]  /*3d50*/  @P2 SHF.R.U32.HI R3, RZ, R5, R38 ;  /* 0x00000005ff032219 */ /* 0x000fe40000011626 */
[----:B------:R-:W-:Y:S02]  /*3d60*/  SEL R9, R8, R31, !P0 ;  /* 0x0000001f08097207 */ /* 0x000fe40004000000 */
[----:B------:R-:W-:Y:S01]  /*3d70*/  @P2 SHF.R.U32.HI R11, RZ, R5, R34 ;  /* 0x00000005ff0b2219 */ /* 0x000fe20000011622 */
[C---:B------:R-:W-:Y:S01]  /*3d80*/  IMAD R10, R40.reuse, R3, RZ ;  /* 0x00000003280a7224 */ /* 0x040fe200078e02ff */
[----:B------:R-:W-:Y:S01]  /*3d90*/  SEL R3, R13, R36, !P5 ;  /* 0x000000240d037207 */ /* 0x000fe20006800000 */
[C---:B------:R-:W-:Y:S03]  /*3da0*/  IMAD.HI.U32 R14, R9.reuse, R4, RZ ;  /* 0x00000004090e7227 */ /* 0x040fe600078e00ff */
[----:B------:R-:W-:Y:S01]  /*3db0*/  ISETP.GE.AND P0, PT, R9, R10, PT ;  /* 0x0000000a0900720c */ /* 0x000fe20003f06270 */
[C---:B------:R-:W-:Y:S01]  /*3dc0*/  IMAD R12, R40.reuse, R11, RZ ;  /* 0x0000000b280c7224 */ /* 0x040fe200078e02ff */
[-C--:B------:R-:W-:Y:S04]  /*3dd0*/  SHF.R.U32.HI R14, RZ, R5.reuse, R14 ;  /* 0x00000005ff0e7219 */ /* 0x080fe8000001160e */
[----:B------:R-:W-:Y:S02]  /*3de0*/  ISETP.GE.OR P0, PT, R3, R12, P0 ;  /* 0x0000000c0300720c */ /* 0x000fe40000706670 */
[----:B------:R-:W-:Y:S05]  /*3df0*/  SEL R15, R9, R14, !P2 ;  /* 0x0000000e090f7207 */ /* 0x000fea0005000000 */
[----:B------:R-:W-:Y:S04]  /*3e00*/  IMAD.MOV R14, RZ, RZ, -R15 ;  /* 0x000000ffff0e7224 */ /* 0x000fe800078e0a0f */
[----:B------:R-:W-:Y:S02]  /*3e10*/  IMAD R14, R40, R14, R9 ;  /* 0x0000000e280e7224 */ /* 0x000fe400078e0209 */
[C---:B------:R-:W-:Y:S05]  /*3e20*/  @!P0 IMAD.HI.U32 R10, R3.reuse, R4, RZ ;  /* 0x00000004030a8227 */ /* 0x040fea00078e00ff */
[----:B------:R-:W-:Y:S04]  /*3e30*/  @!P0 SHF.R.U32.HI R10, RZ, R5, R10 ;  /* 0x00000005ff0a8219 */ /* 0x000fe8000001160a */
[----:B------:R-:W-:Y:S01]  /*3e40*/  @!P0 SEL R0, R3, R10, !P2 ;  /* 0x0000000a03008207 */ /* 0x000fe20005000000 */
[----:B------:R-:W-:Y:S03]  /*3e50*/  IMAD.MOV R10, RZ, RZ, -R3 ;  /* 0x000000ffff0a7224 */ /* 0x000fe600078e0a03 */
[----:B------:R-:W-:Y:S01]  /*3e60*/  @!P0 IADD3 R15, PT, PT, R15, -R0, RZ ;  /* 0x800000000f0f8210 */ /* 0x000fe20007ffe0ff */
[----:B------:R-:W-:Y:S01]  /*3e70*/  @!P0 IMAD R0, R11, R14, R0 ;  /* 0x0000000e0b008224 */ /* 0x000fe200078e0200 */
[----:B------:R-:W-:Y:S01]  /*3e80*/  IADD3 R11, PT, PT, -R9, RZ, RZ ;  /* 0x000000ff090b7210 */ /* 0x000fe20007ffe1ff */
[----:B------:R-:W-:Y:S02]  /*3e90*/  IMAD R13, R2, R10, R13 ;  /* 0x0000000a020d7224 */ /* 0x000fe400078e020d */
[----:B------:R-:W-:Y:S02]  /*3ea0*/  @!P0 IMAD R9, R15, R40, R3 ;  /* 0x000000280f098224 */ /* 0x000fe400078e0203 */
[----:B------:R-:W-:Y:S02]  /*3eb0*/  @!P0 IMAD.MOV.U32 R3, RZ, RZ, R0 ;  /* 0x000000ffff038224 */ /* 0x000fe400078e0000 */
[----:B------:R-:W-:Y:S02]  /*3ec0*/  IMAD R8, R6, R11, R8 ;  /* 0x0000000b06087224 */ /* 0x000fe400078e0208 */
[----:B------:R-:W-:Y:S02]  /*3ed0*/  IMAD R13, R3, R2, R13 ;  /* 0x00000002030d7224 */ /* 0x000fe400078e020d */
[----:B------:R-:W-:Y:S02]  /*3ee0*/  IMAD R8, R9, R6, R8 ;  /* 0x0000000609087224 */ /* 0x000fe400078e0208 */
.L_x_69:
[----:B------:R-:W-:Y:S05]  /*3ef0*/  BRA.U UP1, `(.L_x_70) ;  /* 0x0000000101107547 */ /* 0x000fea000b800000 */
[----:B------:R-:W-:Y:S04]  /*3f00*/  MOV R0, UR13 ;  /* 0x0000000d00007c02 */ /* 0x000fe80008000f00 */
[----:B------:R-:W-:Y:S04]  /*3f10*/  SHF.L.U32 R3, R0, 0x1f, RZ ;  /* 0x0000001f00037819 */ /* 0x000fe800000006ff */
[----:B------:R-:W1:Y:S02]  /*3f20*/  SYNCS.PHASECHK.TRANS64.TRYWAIT P0, [UR6+0x58], R3 ;  /* 0x00005803ff0075a7 */ /* 0x000e640008001106 */
[----:B-1----:R-:W-:Y:S05]  /*3f30*/  @!P0 BRA `(.L_x_71) ;  /* 0x0000002800388947 */ /* 0x002fea0003800000 */
.L_x_70:
[----:B------:R-:W-:Y:S05]  /*3f40*/  BRA.U !UP3, `(.L_x_72) ;  /* 0x000000010b347547 */ /* 0x000fea000b800000 */
[----:B------:R-:W-:Y:S01]  /*3f50*/  UPLOP3.LUT UP0, UPT, UPT, UPT, UP2, 0x80, 0x8 ;  /* 0x000000000008789c */ /* 0x000fe20003f0f020 */
[----:B-1----:R-:W-:Y:S02]  /*3f60*/  HFMA2 R0, -RZ, RZ, 0, 5.9604644775390625e-08 ;  /* 0x00000001ff007431 */ /* 0x002fe400000001ff */
[----:B------:R-:W-:Y:S03]  /*3f70*/  IMAD.MOV.U32 R96, RZ, RZ, 0x1 ;  /* 0x00000001ff607424 */ /* 0x000fe600078e00ff */
[----:B------:R-:W-:Y:S05]  /*3f80*/  PLOP3.LUT P0, PT, PT, PT, UP0, 0x80, 0x8 ;  /* 0x000000000008781c */ /* 0x000fea0003f0f008 */
[----:B------:R-:W1:Y:S01]  /*3f90*/  @UP0 LDCU.64 UR8, c[0x0][0x888] ;  /* 0x00011100ff0807ac */ /* 0x000e620008000a00 */
[----:B------:R-:W-:Y:S07]  /*3fa0*/  @UP0 UIMAD UR7, UR36, UR4, URZ ;  /* 0x00000004240702a4 */ /* 0x000fee000f8e02ff */
[----:B------:R-:W-:Y:S01]  /*3fb0*/  @!P0 PRMT R96, R0, 0x7610, R96 ;  /* 0x0000761000608816 */ /* 0x000fe20000000060 */
[----:B-1----:R-:W-:Y:S03]  /*3fc0*/  @UP0 UIMAD.WIDE UR8, UR7, 0x4, UR8 ;  /* 0x00000004070808a5 */ /* 0x002fe6000f8e0208 */
[----:B------:R-:W1:Y:S03]  /*3fd0*/  @!UP0 LDCU UR7, c[0x0][0x880] ;  /* 0x00011000ff0787ac */ /* 0x000e660008000800 */
[----:B------:R-:W-:Y:S01]  /*3fe0*/  IMAD.U32 R10, RZ, RZ, UR8 ;  /* 0x00000008ff0a7e24 */ /* 0x000fe2000f8e00ff */
[----:B------:R-:W-:Y:S05]  /*3ff0*/  MOV R11, UR9 ;  /* 0x00000009000b7c02 */ /* 0x000fea0008000f00 */
[----:B-----5:R3:W5:Y:S02]  /*4000*/  @P0 LDG.E R49, desc[UR40][R10.64] ;  /* 0x000000280a310981 */ /* 0x020764000c1e1900 */
[----:B-1-3--:R-:W-:Y:S07]  /*4010*/  @!P0 IMAD.U32 R49, RZ, RZ, UR7 ;  /* 0x00000007ff318e24 */ /* 0x00afee000f8e00ff */
.L_x_72:
[----:B-----5:R-:W-:Y:S01]  /*4020*/  @!P4 FSETP.EQ.AND P5, PT, R49, RZ, PT ;  /* 0x000000ff3100c20b */ /* 0x020fe20003fa2000 */
[----:B------:R-:W-:Y:S01]  /*4030*/  @!UPT UIADD3 URZ, UPT, UPT, URZ, URZ, URZ ;  /* 0x000000fffffff290 */ /* 0x000fe2000fffe0ff */
[----:B------:R-:W-:Y:S11]  /*4040*/  @!P4 BRA `(.L_x_73) ;  /* 0x000000000014c947 */ /* 0x000ff60003800000 */
[----:B------:R-:W-:Y:S02]  /*4050*/  LOP3.LUT P0, RZ, R96, 0xff, RZ, 0xc0, !PT ;  /* 0x000000ff60ff7812 */ /* 0x000fe4000780c0ff */
[----:B------:R-:W-:Y:S04]  /*4060*/  PLOP3.LUT P5, PT, PT, PT, UP0, 0x80, 0x8 ;  /* 0x000000000008781c */ /* 0x000fe80003faf008 */
[----:B------:R-:W-:Y:S07]  /*4070*/  PLOP3.LUT P5, PT, P5, PT, PT, 0x8, 0x80 ;  /* 0x000000000080781c */ /* 0x000fee0002fae170 */
[----:B------:R-:W-:Y:S11]  /*4080*/  @P0 FSETP.EQ.AND P5, PT, R49, RZ, PT ;  /* 0x000000ff3100020b */ /* 0x000ff60003fa2000 */
[----:B------:R-:W-:Y:S02]  /*4090*/  @!UPT UIADD3 URZ, UPT, UPT, URZ, URZ, URZ ;  /* 0x000000fffffff290 */ /* 0x000fe4000fffe0ff */
.L_x_73:
[----:B------:R-:W3:Y:S01]  /*40a0*/  SYNCS.PHASECHK.TRANS64.TRYWAIT P4, [UR6+0x48], R26 ;  /* 0x0000481aff0075a7 */ /* 0x000ee20008081106 */
[----:B------:R-:W-:Y:S01]  /*40b0*/  @P3 SHF.R.U32.HI R27, RZ, 0x10, R21 ;  /* 0x00000010ff1b3819 */ /* 0x000fe20000011615 */
[----:B------:R-:W-:Y:S01]  /*40c0*/  VIADD R29, R29, 0x1 ;  /* 0x000000011d1d7836 */ /* 0x000fe20000000000 */
[----:B------:R-:W5:Y:S08]  /*40d0*/  LDC.64 R14, c[0x0][0xb10] ;  /* 0x0002c400ff0e7b82 */ /* 0x000f700000000a00 */
[----:B------:R-:W2:Y:S08]  /*40e0*/  LDC.64 R10, c[0x0][0xb18] ;  /* 0x0002c600ff0a7b82 */ /* 0x000eb00000000a00 */
[----:B-1----:R-:W1:Y:S08]  /*40f0*/  @!P1 LDC R0, c[0x0][0xb20] ;  /* 0x0002c800ff009b82 */ /* 0x002e700000000800 */
[----:B------:R-:W4:Y:S01]  /*4100*/  @!P1 LDC R3, c[0x0][0xb0c] ;  /* 0x0002c300ff039b82 */ /* 0x000f220000000800 */
[----:B-----5:R-:W-:Y:S05]  /*4110*/  @!P1 IMAD.HI.U32 R14, R13, R14, RZ ;  /* 0x0000000e0d0e9227 */ /* 0x020fea00078e00ff */
[----:B------:R-:W-:Y:S01]  /*4120*/  @!P1 SHF.R.U32.HI R14, RZ, R15, R14 ;  /* 0x0000000fff0e9219 */ /* 0x000fe2000001160e */
[----:B--2---:R-:W-:Y:S01]  /*4130*/  @!P1 IMAD.HI.U32 R11, R8, R11, RZ ;  /* 0x0000000b080b9227 */ /* 0x004fe200078e00ff */
[----:B------:R-:W-:Y:S04]  /*4140*/  @!P1 ISETP.NE.AND P0, PT, R10, 0x1, PT ;  /* 0x000000010a00980c */ /* 0x000fe80003f05270 */
[----:B-1----:R-:W-:Y:S02]  /*4150*/  @!P1 SHF.R.U32.HI R9, RZ, R0, R11 ;  /* 0x00000000ff099219 */ /* 0x002fe4000001160b */
[----:B----4-:R-:W-:Y:S02]  /*4160*/  @!P1 ISETP.NE.AND P2, PT, R3, 0x1, PT ;  /* 0x000000010300980c */ /* 0x010fe40003f45270 */
[----:B------:R-:W-:Y:S02]  /*4170*/  @!P1 SEL R9, R8, R9, !P0 ;  /* 0x0000000908099207 */ /* 0x000fe40004000000 */
[----:B------:R-:W-:Y:S02]  /*4180*/  ELECT P0, URZ, PT ;  /* 0x0000000000ff782f */ /* 0x000fe40003800000 */
[----:B------:R-:W-:Y:S05]  /*4190*/  @!P1 SEL R14, R13, R14, !P2 ;  /* 0x0000000e0d0e9207 */ /* 0x000fea0005000000 */
[----:B------:R-:W-:Y:S02]  /*41a0*/  @!P1 IMAD.IADD R0, R9, 0x1, -R14 ;  /* 0x0000000109009824 */ /* 0x000fe400078e0a0e */
[----:B------:R-:W-:Y:S02]  /*41b0*/  @!P1 IMAD.IADD R9, R14, 0x1, -R9 ;  /* 0x000000010e099824 */ /* 0x000fe400078e0a09 */
[----:B------:R-:W-:Y:S02]  /*41c0*/  @!P1 IMAD R13, R0, R3, R13 ;  /* 0x00000003000d9224 */ /* 0x000fe400078e020d */
[----:B------:R-:W-:Y:S01]  /*41d0*/  @!P1 IMAD R8, R9, R10, R8 ;  /* 0x0000000a09089224 */ /* 0x000fe200078e0208 */
[----:B---3--:R-:W-:Y:S06]  /*41e0*/  @!P4 BRA `(.L_x_74) ;  /* 0x0000002400a4c947 */ /* 0x008fec0003800000 */
.L_x_125:
[----:B------:R-:W-:Y:S01]  /*41f0*/  PLOP3.LUT P5, PT, P5, P0, PT, 0xf2, 0x2f ;  /* 0x00000000002f781c */ /* 0x000fe20002fa1e72 */
[----:B------:R-:W-:Y:S01]  /*4200*/  UMOV UR14, 0x0 ;  /* 0x00000000000e7882 */ /* 0x000fe20000000000 */
[----:B------:R-:W-:Y:S01]  /*4210*/  LOP3.LUT R30, R30, 0x1, RZ, 0x3c, !PT ;  /* 0x000000011e1e7812 */ /* 0x000fe200078e3cff */
[----:B------:R-:W-:Y:S01]  /*4220*/  UMOV UR15, 0x10000000 ;  /* 0x10000000000f7882 */ /* 0x000fe20000000000 */
[----:B------:R-:W-:Y:S01]  /*4230*/  UMOV UR12, UR36 ;  /* 0x00000024000c7c82 */ /* 0x000fe20008000000 */
[----:B------:R-:W-:Y:S08]  /*4240*/  @P3 R2UR UR36, R27 ;  /* 0x000000001b2432ca */ /* 0x000ff000000e0000 */
[----:B-1----:R-:W-:Y:S01]  /*4250*/  @!P5 IADD3 R3, P0, PT, R32, 0x580, RZ ;  /* 0x000005802003d810 */ /* 0x002fe20007f1e0ff */
[----:B------:R-:W-:Y:S01]  /*4260*/  @!P5 IMAD.SHL.U32 R91, R91, 0x40, RZ ;  /* 0x000000405b5bd824 */ /* 0x000fe200078e00ff */
[----:B------:R-:W-:Y:S01]  /*4270*/  VOTEU.ALL UP1, P5 ;  /* 0x0000000000ff7886 */ /* 0x000fe20002820000 */
[----:B------:R-:W-:Y:S01]  /*4280*/  @!P5 IMAD.SHL.U32 R97, R97, 0x40, RZ ;  /* 0x000000406161d824 */ /* 0x000fe200078e00ff */
[----:B------:R-:W-:Y:S01]  /*4290*/  @!P5 R2UR UR8, R3 ;  /* 0x000000000308d2ca */ /* 0x000fe200000e0000 */
[----:B------:R-:W-:Y:S01]  /*42a0*/  @!P5 IMAD.X R0, RZ, RZ, R33, P0 ;  /* 0x000000ffff00d224 */ /* 0x000fe200000e0621 */
[----:B------:R-:W-:Y:S01]  /*42b0*/  @!P5 R2UR UR10, R91 ;  /* 0x000000005b0ad2ca */ /* 0x000fe200000e0000 */
[----:B------:R-:W-:Y:S01]  /*42c0*/  @!UP1 UIADD3 UR9, UPT, UPT, UR6, 0x40, URZ ;  /* 0x0000004006099890 */ /* 0x000fe2000fffe0ff */
[----:B------:R-:W-:Y:S01]  /*42d0*/  @!P5 R2UR UR11, R97 ;  /* 0x00000000610bd2ca */ /* 0x000fe200000e0000 */
[----:B------:R-:W-:Y:S01]  /*42e0*/  IMAD.IADD R91, R8, 0x1, R79 ;  /* 0x00000001085b7824 */ /* 0x000fe200078e024f */
[----:B------:R-:W-:Y:S01]  /*42f0*/  @!P5 R2UR UR7, R0 ;  /* 0x000000000007d2ca */ /* 0x000fe200000e0000 */
[----:B------:R-:W-:Y:S01]  /*4300*/  IMAD.IADD R97, R13, 0x1, R90 ;  /* 0x000000010d617824 */ /* 0x000fe200078e025a */
[C---:B------:R-:W-:Y:S04]  /*4310*/  ISETP.NE.AND P0, PT, R29.reuse, 0x2, PT ;  /* 0x000000021d00780c */ /* 0x040fe80003f05270 */
[----:B------:R-:W-:Y:S01]  /*4320*/  SEL R3, RZ, 0x1, P0 ;  /* 0x00000001ff037807 */ /* 0x000fe20000000000 */
[----:B------:R-:W-:Y:S01]  /*4330*/  IMAD.U32 R10, RZ, RZ, UR8 ;  /* 0x00000008ff0a7e24 */ /* 0x000fe2000f8e00ff */
[----:B------:R-:W-:Y:S01]  /*4340*/  @!UP1 UIADD3 UR8, UPT, UPT, UR6, 0x200, URZ ;  /* 0x0000020006089890 */ /* 0x000fe2000fffe0ff */
[----:B------:R-:W-:Y:S01]  /*4350*/  SEL R29, R29, RZ, P0 ;  /* 0x000000ff1d1d7207 */ /* 0x000fe20000000000 */
[----:B------:R-:W-:Y:S01]  /*4360*/  VOTEU.ALL UP1, P5 ;  /* 0x0000000000ff7886 */ /* 0x000fe20002820000 */
[----:B------:R-:W-:Y:S02]  /*4370*/  LOP3.LUT R28, R28, R3, RZ, 0x3c, !PT ;  /* 0x000000031c1c7212 */ /* 0x000fe400078e3cff */
[----:B------:R-:W-:Y:S01]  /*4380*/  IMAD.U32 R11, RZ, RZ, UR7 ;  /* 0x00000007ff0b7e24 */ /* 0x000fe2000f8e00ff */
[----:B------:R-:W-:Y:S04]  /*4390*/  @!P5 R2UR UR16, R10 ;  /* 0x000000000a10d2ca */ /* 0x000fe800000e0000 */
[----:B------:R-:W-:Y:S11]  /*43a0*/  @!P5 R2UR UR17, R11 ;  /* 0x000000000b11d2ca */ /* 0x000ff600000e0000 */
[----:B------:R-:W-:Y:S02]  /*43b0*/  @!UPT UIADD3 URZ, UPT, UPT, URZ, URZ, URZ ;  /* 0x000000fffffff290 */ /* 0x000fe4000fffe0ff */
[----:B------:R3:W-:Y:S01]  /*43c0*/  @!UP1 UTMALDG.3D [UR8], [UR16], desc[UR14] ;  /* 0x00000e08100095b4 */ /* 0x0007e20008011000 */
[----:B------:R3:W-:Y:S01]  /*43d0*/  @!P5 SYNCS.ARRIVE.TRANS64.RED.A0TR RZ, [UR6+0x40], R25 ;  /* 0x00004019ffffd9a7 */ /* 0x0007e20008300406 */
[----:B------:R-:W-:Y:S01]  /*43e0*/  UPLOP3.LUT UP1, UPT, UPT, UPT, UPT, 0x80, 0x8 ;  /* 0x000000000008789c */ /* 0x000fe20003f2f070 */
[----:B------:R-:W-:Y:S01]  /*43f0*/  SYNCS.ARRIVE.TRANS64.RED.A1T0 RZ, [UR37], RZ ;  /* 0x000000ffffff79a7 */ /* 0x000fe20008100425 */
[----:B------:R-:W-:Y:S09]  /*4400*/  @P3 BRA `(.L_x_75) ;  /* 0xfffffff400b43947 */ /* 0x000ff2000383ffff */
[----:B------:R-:W-:Y:S07]  /*4410*/  MOV R0, UR6 ;  /* 0x0000000600007c02 */ /* 0x000fee0008000f00 */
.L_x_76:
[----:B-1----:R-:W-:-:S04]  /*4420*/  SHF.L.U32 R3, R30, 0x1f, RZ ;  /* 0x0000001f1e037819 */ /* 0x002fc800000006ff */
[----:B------:R1:W2:Y:S03]  /*4430*/  SYNCS.PHASECHK.TRANS64.TRYWAIT P0, [R0+URZ+0x48], R3 ;  /* 0x00004803000075a7 */ /* 0x0002a600080011ff */
[----:B--2---:R-:W-:Y:S05]  /*4440*/  @!P0 NANOSLEEP.SYNCS 0x989680 ;  /* 0x009896800000895d */ /* 0x004fea0003900000 */
[----:B------:R-:W2:Y:S02]  /*4450*/  @!P0 SYNCS.PHASECHK.TRANS64 P0, [R0+URZ+0x48], R3 ;  /* 0x00004803000085a7 */ /* 0x000ea400080010ff */
[----:B--23--:R-:W-:Y:S05]  /*4460*/  @P0 EXIT ;  /* 0x000000000000094d */ /* 0x00cfea0003800000 */
[----:B------:R-:W-:Y:S05]  /*4470*/  BRA `(.L_x_76) ;  /* 0xfffffffc00e87947 */ /* 0x000fea000383ffff */
.L_x_67:
[----:B------:R-:W-:-:S06]  /*4480*/  UISETP.GE.AND UP1, UPT, UR8, 0x4, UPT ;  /* 0x000000040800788c */ /* 0x000fcc000bf26270 */
[----:B------:R-:W-:-:S13]  /*4490*/  PLOP3.LUT P0, PT, PT, PT, UP1, 0x80, 0x8 ;  /* 0x000000000008781c */ /* 0x000fda0003f0f018 */
[----:B------:R-:W-:Y:S05]  /*44a0*/  @!P0 EXIT ;  /* 0x000000000000894d */ /* 0x000fea0003800000 */
[----:B------:R-:W-:Y:S01]  /*44b0*/  BAR.SYNC.DEFER_BLOCKING 0x6, 0xa0 ;  /* 0x0182800000007b1d */ /* 0x000fe20000010000 */
[C---:B------:R-:W-:Y:S02]  /*44c0*/  IMAD.SHL.U32 R5, R101.reuse, 0x40, RZ ;  /* 0x0000004065057824 */ /* 0x040fe400078e00ff */
[----:B------:R-:W-:Y:S02]  /*44d0*/  HFMA2 R111, -RZ, RZ, 0, 0 ;  /* 0x00000000ff6f7431 */ /* 0x000fe400000001ff */
[C---:B------:R-:W-:Y:S01]  /*44e0*/  IMAD.SHL.U32 R0, R101.reuse, 0x20, RZ ;  /* 0x0000002065007824 */ /* 0x040fe200078e00ff */
[----:B------:R-:W-:Y:S01]  /*44f0*/  CS2R R106, SRZ ;  /* 0x00000000006a7805 */ /* 0x000fe2000001ff00 */
[----:B------:R-:W-:Y:S01]  /*4500*/  IMAD.SHL.U32 R2, R101, 0x2, RZ ;  /* 0x0000000265027824 */ /* 0x000fe200078e00ff */
[----:B------:R-:W-:Y:S01]  /*4510*/  UMOV UR43, 0x400 ;  /* 0x00000400002b7882 */ /* 0x000fe20000000000 */
[----:B------:R-:W1:Y:S01]  /*4520*/  LDC R99, c[0x0][0x370] ;  /* 0x0000dc00ff637b82 */ /* 0x000e620000000800 */
[----:B------:R-:W-:Y:S01]  /*4530*/  ULEA UR43, UR37, UR43, 0x18 ;  /* 0x0000002b252b7291 */ /* 0x000fe2000f8ec0ff */
[----:B------:R-:W-:Y:S01]  /*4540*/  LOP3.LUT R7, R5, 0x180, RZ, 0xc0, !PT ;  /* 0x0000018005077812 */ /* 0x000fe200078ec0ff */
[C---:B------:R-:W-:Y:S01]  /*4550*/  IMAD.SHL.U32 R103, R101.reuse, 0x8, RZ ;  /* 0x0000000865677824 */ /* 0x040fe200078e00ff */
[----:B------:R-:W-:Y:S01]  /*4560*/  LOP3.LUT R0, R0, 0xc00, RZ, 0xc0, !PT ;  /* 0x00000c0000007812 */ /* 0x000fe200078ec0ff */
[----:B------:R-:W-:Y:S01]  /*4570*/  IMAD.U32 R46, R101, 0x10000, RZ ;  /* 0x00010000652e7824 */ /* 0x000fe200078e00ff */
[----:B------:R-:W-:Y:S01]  /*4580*/  LOP3.LUT R2, R7, 0x20, R2, 0xf8, !PT ;  /* 0x0000002007027812 */ /* 0x000fe200078ef802 */
[----:B------:R-:W-:Y:S01]  /*4590*/  UIADD3 UR4, UPT, UPT, UR43, 0x1200, URZ ;  /* 0x000012002b047890 */ /* 0x000fe2000fffe0ff */
[----:B------:R-:W2:Y:S01]  /*45a0*/  LDC R42, c[0x0][0xb0c] ;  /* 0x0002c300ff2a7b82 */ /* 0x000ea20000000800 */
[----:B------:R-:W-:Y:S01]  /*45b0*/  LOP3.LUT R0, R0, 0x40, R5, 0xf8, !PT ;  /* 0x0000004000007812 */ /* 0x000fe200078ef805 */
[----:B------:R-:W-:Y:S01]  /*45c0*/  IMAD.MOV.U32 R44, RZ, RZ, RZ ;  /* 0x000000ffff2c7224 */ /* 0x000fe200078e00ff */
[----:B------:R-:W-:Y:S01]  /*45d0*/  LOP3.LUT R103, R2, 0x30, R103, 0x78, !PT ;  /* 0x0000003002677812 */ /* 0x000fe200078e7867 */
[----:B------:R-:W-:Y:S01]  /*45e0*/  IMAD.MOV.U32 R108, RZ, RZ, RZ ;  /* 0x000000ffff6c7224 */ /* 0x000fe200078e00ff */
[----:B------:R-:W-:Y:S01]  /*45f0*/  LOP3.LUT R0, R0, 0x200, R5, 0xf8, !PT ;  /* 0x0000020000007812 */ /* 0x000fe200078ef805 */
[----:B------:R-:W-:Y:S01]  /*4600*/  IMAD.SHL.U32 R5, R101, 0x10, RZ ;  /* 0x0000001065057824 */ /* 0x000fe200078e00ff */
[----:B------:R-:W-:Y:S01]  /*4610*/  LOP3.LUT R46, R46, 0x600000, RZ, 0xc0, !PT ;  /* 0x006000002e2e7812 */ /* 0x000fe200078ec0ff */
[----:B------:R-:W4:Y:S01]  /*4620*/  LDC R98, c[0x0][0xb20] ;  /* 0x0002c800ff627b82 */ /* 0x000f220000000800 */
[----:B------:R-:W3:Y:S01]  /*4630*/  LDS R3, [UR43+0x110] ;  /* 0x0001102bff037984 */ /* 0x000ee20008000800 */
[----:B------:R-:W-:Y:S01]  /*4640*/  LOP3.LUT R103, R0, R103, RZ, 0xfc, !PT ;  /* 0x0000006700677212 */ /* 0x000fe200078efcff */
[----:B------:R-:W-:Y:S01]  /*4650*/  IMAD.U32 R109, RZ, RZ, UR4 ;  /* 0x00000004ff6d7e24 */ /* 0x000fe2000f8e00ff */
[----:B------:R-:W-:Y:S01]  /*4660*/  LOP3.LUT R5, R5, 0x20, RZ, 0xc0, !PT ;  /* 0x0000002005057812 */ /* 0x000fe200078ec0ff */
[----:B------:R-:W1:Y:S01]  /*4670*/  LDCU.64 UR46, c[0x0][0x348] ;  /* 0x00006900ff2e77ac */ /* 0x000e620008000a00 */
[----:B------:R-:W-:-:S02]  /*4680*/  IADD3 R102, PT, PT, R103, UR43, RZ ;  /* 0x0000002b67667c10 */ /* 0x000fc4000fffe0ff */
[----:B------:R-:W1:Y:S01]  /*4690*/  LDC R41, c[0x0][0xb30] ;  /* 0x0002cc00ff297b82 */ /* 0x000e620000000800 */
[----:B------:R-:W1:Y:S01]  /*46a0*/  LDCU.64 UR38, c[0x0][0x888] ;  /* 0x00011100ff2677ac */ /* 0x000e620008000a00 */
[----:B------:R-:W-:Y:S01]  /*46b0*/  IADD3 R102, PT, PT, -R5, 0x200, R102 ;  /* 0x0000020005667810 */ /* 0x000fe20007ffe166 */
[----:B------:R-:W-:-:S05]  /*46c0*/  UIADD3 UR42, UPT, UPT, UR43, 0x200, URZ ;  /* 0x000002002b2a7890 */ /* 0x000fca000fffe0ff */
[----:B------:R-:W1:Y:S08]  /*46d0*/  LDC.64 R88, c[0x0][0xb10] ;  /* 0x0002c400ff587b82 */ /* 0x000e700000000a00 */
[----:B------:R-:W1:Y:S08]  /*46e0*/  LDC.64 R38, c[0x0][0xb18] ;  /* 0x0002c600ff267b82 */ /* 0x000e700000000a00 */
[----:B------:R-:W1:Y:S08]  /*46f0*/  LDC.64 R84, c[0x0][0x888] ;  /* 0x00022200ff547b82 */ /* 0x000e700000000a00 */
[----:B------:R-:W1:Y:S01]  /*4700*/  LDC.64 R36, c[0x0][0xb28] ;  /* 0x0002ca00ff247b82 */ /* 0x000e620000000a00 */
[----:B---3--:R-:W-:-:S07]  /*4710*/  IMAD.IADD R46, R3, 0x1, R46 ;  /* 0x00000001032e7824 */ /* 0x008fce00078e022e */
[----:B------:R-:W3:Y:S08]  /*4720*/  LDC.64 R86, c[0x0][0x890] ;  /* 0x00022400ff567b82 */ /* 0x000ef00000000a00 */
[----:B------:R-:W1:Y:S08]  /*4730*/  LDC.64 R82, c[0x0][0x8b0] ;  /* 0x00022c00ff527b82 */ /* 0x000e700000000a00 */
[----:B------:R-:W1:Y:S08]  /*4740*/  LDC.64 R80, c[0x0][0x8a8] ;  /* 0x00022a00ff507b82 */ /* 0x000e700000000a00 */
[----:B--2-4-:R-:W1:Y:S02]  /*4750*/  LDC R100, c[0x0][0x374] ;  /* 0x0000dd00ff647b82 */ /* 0x014e640000000800 */
.L_x_94:
[----:B------:R-:W-:Y:S02]  /*4760*/  LEA R0, R111, UR43, 0x3 ;  /* 0x0000002b6f007c11 */ /* 0x000fe4000f8e18ff */
[----:B------:R-:W-:Y:S02]  /*4770*/  SHF.L.U32 R3, R107, 0x1f, RZ ;  /* 0x0000001f6b037819 */ /* 0x000fe400000006ff */
[----:B------:R-:W-:Y:S02]  /*4780*/  LEA R16, R111, UR43, 0x4 ;  /* 0x0000002b6f107c11 */ /* 0x000fe4000f8e20ff */
[----:B--2---:R-:W2:Y:S02]  /*4790*/  SYNCS.PHASECHK.TRANS64.TRYWAIT P0, [R0+URZ+0x60], R3 ;  /* 0x00006003000075a7 */ /* 0x004ea400080011ff */
[----:B-12---:R-:W-:Y:S05]  /*47a0*/  @!P0 BRA `(.L_x_77) ;  /* 0x00000020004c8947 */ /* 0x006fea0003800000 */
.L_x_126:
[----:B------:R-:W4:Y:S01]  /*47b0*/  LDC.64 R12, c[0x0][0xb10] ;  /* 0x0002c400ff0c7b82 */ /* 0x000f220000000a00 */
[----:B------:R-:W3:Y:S01]  /*47c0*/  LDS.128 R16, [R16+0xf0] ;  /* 0x0000f00010107984 */ /* 0x000ee20000000c00 */
[----:B-1----:R-:W-:Y:S01]  /*47d0*/  ISETP.NE.AND P1, PT, R41, 0x1, PT ;  /* 0x000000012900780c */ /* 0x002fe20003f25270 */
[----:B--2---:R-:W-:Y:S01]  /*47e0*/  VIADD R0, R0, 0x70 ;  /* 0x0000007000007836 */ /* 0x004fe20000000000 */
[----:B------:R-:W-:Y:S04]  /*47f0*/  ISETP.GE.AND P0, PT, R40, 0x1, PT ;  /* 0x000000012800780c */ /* 0x000fe80003f06270 */
[----:B------:R-:W1:Y:S01]  /*4800*/  LDC.64 R10, c[0x0][0xb18] ;  /* 0x0002c600ff0a7b82 */ /* 0x000e620000000a00 */
[----:B------:R-:W-:Y:S01]  /*4810*/  PRMT R0, RZ, 0x654, R0 ;  /* 0x00000654ff007816 */ /* 0x000fe20000000000 */
[----:B------:R-:W-:Y:S01]  /*4820*/  @!PT LDS RZ, [RZ] ;  /* 0x00000000fffff984 */ /* 0x000fe20000000800 */
[----:B------:R-:W-:Y:S01]  /*4830*/  @!PT LDS RZ, [RZ] ;  /* 0x00000000fffff984 */ /* 0x000fe20000000800 */
[----:B------:R-:W-:Y:S01]  /*4840*/  @!PT LDS RZ, [RZ] ;  /* 0x00000000fffff984 */ /* 0x000fe20000000800 */
[----:B------:R-:W-:Y:S01]  /*4850*/  @!PT LDS RZ, [RZ] ;  /* 0x00000000fffff984 */ /* 0x000fe20000000800 */
[----:B------:R2:W-:Y:S06]  /*4860*/  MEMBAR.ALL.CTA ;  /* 0x0000000000007992 */ /* 0x0005ec0000008000 */
[----:B--2---:R-:W2:Y:S01]  /*4870*/  FENCE.VIEW.ASYNC.S ;  /* 0x00000000000073c6 */ /* 0x004ea20000000000 */
[----:B------:R-:W1:Y:S08]  /*4880*/  @!P1 LDC R14, c[0x0][0xb20] ;  /* 0x0002c800ff0e9b82 */ /* 0x000e700000000800 */
[----:B------:R-:W1:Y:S01]  /*4890*/  @!P1 LDC R9, c[0x0][0xb0c] ;  /* 0x0002c300ff099b82 */ /* 0x000e620000000800 */
[----:B--2---:R2:W-:Y:S01]  /*48a0*/  SYNCS.ARRIVE.TRANS64.RED.A1T0 RZ, [R0+URZ], RZ ;  /* 0x000000ff00ff79a7 */ /* 0x0045e200081004ff */
[----:B---3--:R-:W-:Y:S04]  /*48b0*/  LOP3.LUT P4, RZ, R18, 0x1, RZ, 0xc0, !PT ;  /* 0x0000000112ff7812 */ /* 0x008fe8000788c0ff */
[----:B------:R-:W-:Y:S09]  /*48c0*/  P2R R110, PR, RZ, 0x10 ;  /* 0x00000010ff6e7803 */ /* 0x000ff20000000000 */
[----:B------:R-:W-:Y:S02]  /*48d0*/  @P4 MOV R45, R16 ;  /* 0x00000010002d4202 */ /* 0x000fe40000000f00 */
[----:B------:R-:W-:Y:S01]  /*48e0*/  @P4 LOP3.LUT R43, R17, 0xffff, RZ, 0xc0, !PT ;  /* 0x0000ffff112b4812 */ /* 0x000fe200078ec0ff */
[----:B--2-4-:R-:W-:Y:S06]  /*48f0*/  @!P0 BRA `(.L_x_78) ;  /* 0x0000000000a48947 */ /* 0x014fec0003800000 */
[----:B------:R-:W-:Y:S01]  /*4900*/  IMAD.HI.U32 R21, R100, R39, RZ ;  /* 0x0000002764157227 */ /* 0x000fe200078e00ff */
[----:B------:R-:W-:Y:S02]  /*4910*/  ISETP.NE.AND P0, PT, R38, 0x1, PT ;  /* 0x000000012600780c */ /* 0x000fe40003f05270 */
[----:B------:R-:W-:Y:S01]  /*4920*/  ISETP.NE.AND P2, PT, R40, 0x1, PT ;  /* 0x000000012800780c */ /* 0x000fe20003f45270 */
[----:B------:R-:W-:Y:S01]  /*4930*/  IMAD.HI.U32 R20, R99, R88, RZ ;  /* 0x0000005863147227 */ /* 0x000fe200078e00ff */
[----:B------:R-:W-:Y:S02]  /*4940*/  SHF.R.U32.HI R21, RZ, R98, R21 ;  /* 0x00000062ff157219 */ /* 0x000fe40000011615 */
[----:B------:R-:W-:Y:S01]  /*4950*/  ISETP.NE.AND P3, PT, R42, 0x1, PT ;  /* 0x000000012a00780c */ /* 0x000fe20003f65270 */
[----:B------:R-:W-:Y:S01]  /*4960*/  IMAD.HI.U32 R24, R45, R88, RZ ;  /* 0x000000582d187227 */ /* 0x000fe200078e00ff */
[----:B------:R-:W-:Y:S02]  /*4970*/  SHF.R.U32.HI R20, RZ, R89, R20 ;  /* 0x00000059ff147219 */ /* 0x000fe40000011614 */
[----:B------:R-:W-:Y:S01]  /*4980*/  SEL R3, R100, R21, !P0 ;  /* 0x0000001564037207 */ /* 0x000fe20004000000 */
[----:B------:R-:W-:Y:S01]  /*4990*/  IMAD.HI.U32 R21, R43, R39, RZ ;  /* 0x000000272b157227 */ /* 0x000fe200078e00ff */
[----:B------:R-:W-:Y:S02]  /*49a0*/  SEL R7, R99, R20, !P3 ;  /* 0x0000001463077207 */ /* 0x000fe40005800000 */
[----:B------:R-:W-:Y:S01]  /*49b0*/  SHF.R.U32.HI R24, RZ, R89, R24 ;  /* 0x00000059ff187219 */ /* 0x000fe20000011618 */
[-C--:B------:R-:W-:Y:S04]  /*49c0*/  IMAD.HI.U32 R20, R3, R36.reuse, RZ ;  /* 0x0000002403147227 */ /* 0x080fe800078e00ff */
[----:B------:R-:W-:Y:S01]  /*49d0*/  IMAD.HI.U32 R22, R7, R36, RZ ;  /* 0x0000002407167227 */ /* 0x000fe200078e00ff */
[-C--:B------:R-:W-:Y:S02]  /*49e0*/  @P2 SHF.R.U32.HI R3, RZ, R37.reuse, R20 ;  /* 0x00000025ff032219 */ /* 0x080fe40000011614 */
[----:B------:R-:W-:Y:S02]  /*49f0*/  SHF.R.U32.HI R20, RZ, R98, R21 ;  /* 0x00000062ff147219 */ /* 0x000fe40000011615 */
[----:B------:R-:W-:Y:S01]  /*4a00*/  @P2 SHF.R.U32.HI R7, RZ, R37, R22 ;  /* 0x00000025ff072219 */ /* 0x000fe20000011616 */
[C---:B------:R-:W-:Y:S01]  /*4a10*/  IMAD R2, R40.reuse, R3, RZ ;  /* 0x0000000328027224 */ /* 0x040fe200078e02ff */
[----:B------:R-:W-:Y:S02]  /*4a20*/  SEL R5, R43, R20, !P0 ;  /* 0x000000142b057207 */ /* 0x000fe40004000000 */
[----:B------:R-:W-:Y:S01]  /*4a30*/  SEL R3, R45, R24, !P3 ;  /* 0x000000182d037207 */ /* 0x000fe20005800000 */
[----:B------:R-:W-:Y:S01]  /*4a40*/  IMAD R4, R40, R7, RZ ;  /* 0x0000000728047224 */ /* 0x000fe200078e02ff */
[C---:B------:R-:W-:Y:S01]  /*4a50*/  ISETP.GE.AND P0, PT, R5.reuse, R2, PT ;  /* 0x000000020500720c */ /* 0x040fe20003f06270 */
[----:B------:R-:W-:Y:S03]  /*4a60*/  IMAD.HI.U32 R6, R5, R36, RZ ;  /* 0x0000002405067227 */ /* 0x000fe600078e00ff */
[----:B------:R-:W-:Y:S01]  /*4a70*/  ISETP.GE.OR P0, PT, R3, R4, P0 ;  /* 0x000000040300720c */ /* 0x000fe20000706670 */
[----:B------:R-:W-:Y:S01]  /*4a80*/  IMAD.MOV R4, RZ, RZ, -R3 ;  /* 0x000000ffff047224 */ /* 0x000fe200078e0a03 */
[-C--:B------:R-:W-:Y:S03]  /*4a90*/  SHF.R.U32.HI R6, RZ, R37.reuse, R6 ;  /* 0x00000025ff067219 */ /* 0x080fe60000011606 */
[----:B------:R-:W-:Y:S01]  /*4aa0*/  IMAD R45, R42, R4, R45 ;  /* 0x000000042a2d7224 */ /* 0x000fe200078e022d */
[----:B------:R-:W-:Y:S05]  /*4ab0*/  SEL R15, R5, R6, !P2 ;  /* 0x00000006050f7207 */ /* 0x000fea0005000000 */
[----:B------:R-:W-:Y:S02]  /*4ac0*/  IMAD.MOV R6, RZ, RZ, -R15 ;  /* 0x000000ffff067224 */ /* 0x000fe400078e0a0f */
[C---:B------:R-:W-:Y:S04]  /*4ad0*/  @!P0 IMAD.HI.U32 R2, R3.reuse, R36, RZ ;  /* 0x0000002403028227 */ /* 0x040fe800078e00ff */
[----:B------:R-:W-:Y:S01]  /*4ae0*/  IMAD R6, R40, R6, R5 ;  /* 0x0000000628067224 */ /* 0x000fe200078e0205 */
[----:B------:R-:W-:Y:S04]  /*4af0*/  @!P0 SHF.R.U32.HI R2, RZ, R37, R2 ;  /* 0x00000025ff028219 */ /* 0x000fe80000011602 */
[----:B------:R-:W-:Y:S02]  /*4b00*/  @!P0 SEL R0, R3, R2, !P2 ;  /* 0x0000000203008207 */ /* 0x000fe40005000000 */
[----:B------:R-:W-:Y:S02]  /*4b10*/  IADD3 R2, PT, PT, -R5, RZ, RZ ;  /* 0x000000ff05027210 */ /* 0x000fe40007ffe1ff */
[----:B------:R-:W-:Y:S01]  /*4b20*/  @!P0 IADD3 R8, PT, PT, R15, -R0, RZ ;  /* 0x800000000f088210 */ /* 0x000fe20007ffe0ff */
[----:B------:R-:W-:Y:S02]  /*4b30*/  @!P0 IMAD R0, R7, R6, R0 ;  /* 0x0000000607008224 */ /* 0x000fe400078e0200 */
[----:B------:R-:W-:Y:S02]  /*4b40*/  IMAD R43, R38, R2, R43 ;  /* 0x00000002262b7224 */ /* 0x000fe400078e022b */
[----:B------:R-:W-:Y:S02]  /*4b50*/  @!P0 IMAD R5, R8, R40, R3 ;  /* 0x0000002808058224 */ /* 0x000fe400078e0203 */
[----:B------:R-:W-:Y:S04]  /*4b60*/  @!P0 IMAD.MOV.U32 R3, RZ, RZ, R0 ;  /* 0x000000ffff038224 */ /* 0x000fe800078e0000 */
[----:B------:R-:W-:Y:S02]  /*4b70*/  IMAD R45, R3, R42, R45 ;  /* 0x0000002a032d7224 */ /* 0x000fe400078e022d */
[----:B------:R-:W-:Y:S07]  /*4b80*/  IMAD R43, R5, R38, R43 ;  /* 0x00000026052b7224 */ /* 0x000fee00078e022b */
.L_x_78:
[----:B------:R-:W-:Y:S01]  /*4b90*/  @!P1 IMAD.HI.U32 R0, R45, R12, RZ ;  /* 0x0000000c2d009227 */ /* 0x000fe200078e00ff */
[----:B-1----:R-:W-:Y:S01]  /*4ba0*/  @!P1 ISETP.NE.AND P0, PT, R10, 0x1, PT ;  /* 0x000000010a00980c */ /* 0x002fe20003f05270 */
[----:B------:R-:W-:Y:S01]  /*4bb0*/  ULOP3.LUT UP0, URZ, UR42, 0x1b0, URZ, 0xc0, !UPT ;  /* 0x000001b02aff7892 */ /* 0x000fe2000f80c0ff */
[----:B------:R-:W-:Y:S01]  /*4bc0*/  @!P1 ISETP.NE.AND P2, PT, R9, 0x1, PT ;  /* 0x000000010900980c */ /* 0x000fe20003f45270 */
[----:B------:R-:W-:Y:S01]  /*4bd0*/  @!P1 IMAD.HI.U32 R3, R43, R11, RZ ;  /* 0x0000000b2b039227 */ /* 0x000fe200078e00ff */
[----:B------:R-:W-:Y:S02]  /*4be0*/  @!P1 SHF.R.U32.HI R0, RZ, R13, R0 ;  /* 0x0000000dff009219 */ /* 0x000fe40000011600 */
[----:B------:R-:W-:Y:S01]  /*4bf0*/  @P4 SHF.R.U32.HI R105, RZ, 0x10, R17 ;  /* 0x00000010ff694819 */ /* 0x000fe20000011611 */
[----:B------:R-:W-:Y:S01]  /*4c00*/  VIADD R111, R111, 0x1 ;  /* 0x000000016f6f7836 */ /* 0x000fe20000000000 */
[----:B------:R-:W-:Y:S02]  /*4c10*/  @!P1 SHF.R.U32.HI R2, RZ, R14, R3 ;  /* 0x0000000eff029219 */ /* 0x000fe40000011603 */
[----:B------:R-:W-:Y:S02]  /*4c20*/  @!P1 SEL R3, R45, R0, !P2 ;  /* 0x000000002d039207 */ /* 0x000fe40005000000 */
[----:B------:R-:W-:Y:S05]  /*4c30*/  @!P1 SEL R2, R43, R2, !P0 ;  /* 0x000000022b029207 */ /* 0x000fea0004000000 */
[----:B------:R-:W-:Y:S02]  /*4c40*/  @!P1 IMAD.IADD R0, R2, 0x1, -R3 ;  /* 0x0000000102009824 */ /* 0x000fe400078e0a03 */
[----:B------:R-:W-:Y:S02]  /*4c50*/  @!P1 IMAD.IADD R2, R3, 0x1, -R2 ;  /* 0x0000000103029824 */ /* 0x000fe400078e0a02 */
[----:B------:R-:W-:Y:S02]  /*4c60*/  @!P1 IMAD R45, R0, R9, R45 ;  /* 0x00000009002d9224 */ /* 0x000fe400078e022d */
[----:B------:R-:W-:Y:S01]  /*4c70*/  @!P1 IMAD R43, R2, R10, R43 ;  /* 0x0000000a022b9224 */ /* 0x000fe200078e022b */
[----:B------:R-:W-:Y:S06]  /*4c80*/  BRA.U !UP0, `(.L_x_79) ;  /* 0x0000000108407547 */ /* 0x000fec000b800000 */
[----:B------:R-:W1:Y:S01]  /*4c90*/  LDCU.64 UR8, c[0x4][0x80] ;  /* 0x01001000ff0877ac */ /* 0x000e620008000a00 */
[----:B------:R-:W-:Y:S01]  /*4ca0*/  MOV R3, 0x0 ;  /* 0x0000000000037802 */ /* 0x000fe20000000f00 */
[----:B------:R-:W-:Y:S02]  /*4cb0*/  HFMA2 R12, -RZ, RZ, 0, 5.9604644775390625e-08 ;  /* 0x00000001ff0c7431 */ /* 0x000fe400000001ff */
[----:B------:R-:W-:Y:S02]  /*4cc0*/  IMAD.MOV.U32 R8, RZ, RZ, 0x70 ;  /* 0x00000070ff087424 */ /* 0x000fe400078e00ff */
[----:B------:R-:W-:Y:S01]  /*4cd0*/  IMAD.MOV.U32 R13, RZ, RZ, RZ ;  /* 0x000000ffff0d7224 */ /* 0x000fe200078e00ff */
[----:B------:R-:W2:Y:S01]  /*4ce0*/  LDCU.64 UR6, c[0x4][0x88] ;  /* 0x01001100ff0677ac */ /* 0x000ea20008000a00 */
[----:B------:R-:W3:Y:S01]  /*4cf0*/  LDC.64 R2, c[0x4][R3] ;  /* 0x0100000003027b82 */ /* 0x000ee20000000a00 */
[----:B------:R-:W4:Y:S01]  /*4d00*/  LDCU.64 UR4, c[0x4][0x8] ;  /* 0x01000100ff0477ac */ /* 0x000f220008000a00 */
[----:B-1----:R-:W-:Y:S01]  /*4d10*/  MOV R5, UR9 ;  /* 0x0000000900057c02 */ /* 0x002fe20008000f00 */
[----:B------:R-:W-:Y:S01]  /*4d20*/  IMAD.U32 R4, RZ, RZ, UR8 ;  /* 0x00000008ff047e24 */ /* 0x000fe2000f8e00ff */
[----:B--2---:R-:W-:Y:S01]  /*4d30*/  MOV R7, UR7 ;  /* 0x0000000700077c02 */ /* 0x004fe20008000f00 */
[----:B------:R-:W-:Y:S01]  /*4d40*/  IMAD.U32 R6, RZ, RZ, UR6 ;  /* 0x00000006ff067e24 */ /* 0x000fe2000f8e00ff */
[----:B----4-:R-:W-:Y:S01]  /*4d50*/  MOV R11, UR5 ;  /* 0x00000005000b7c02 */ /* 0x010fe20008000f00 */
[----:B------:R-:W-:Y:S02]  /*4d60*/  IMAD.U32 R10, RZ, RZ, UR4 ;  /* 0x00000004ff0a7e24 */ /* 0x000fe4000f8e00ff */
[----:B------:R-:W-:Y:S07]  /*4d70*/  LEPC R20, `(.L_x_79) ;  /* 0x000000001014794e */ /* 0x000fee0000000000 */
[----:B---3-5:R-:W-:Y:S05]  /*4d80*/  CALL.ABS.NOINC R2 ;  /* 0x0000000002007343 */ /* 0x028fea0003c00000 */
.L_x_79:
[----:B------:R-:W-:Y:S01]  /*4d90*/  LOP3.LUT P0, RZ, R109, 0x1b0, RZ, 0xc0, !PT ;  /* 0x000001b06dff7812 */ /* 0x000fe2000780c0ff */
[----:B------:R-:W-:Y:S11]  /*4da0*/  BSSY.RECONVERGENT B6, `(.L_x_80) ;  /* 0x0000013000067945 */ /* 0x000ff60003800200 */
[----:B------:R-:W-:Y:S01]  /*4db0*/  @!UPT UIADD3 URZ, UPT, UPT, URZ, URZ, URZ ;  /* 0x000000fffffff290 */ /* 0x000fe2000fffe0ff */
[----:B------:R-:W-:Y:S05]  /*4dc0*/  @!P0 BRA `(.L_x_81) ;  /* 0x0000000000408947 */ /* 0x000fea0003800000 */
        /* <DEDUP_REMOVED lines=16> */
.L_x_81:
[----:B------:R-:W-:Y:S05]  /*4ed0*/  BSYNC.RECONVERGENT B6 ;  /* 0x0000000000067941 */ /* 0x000fea0003800200 */
.L_x_80:
[----:B------:R-:W-:Y:S01]  /*4ee0*/  ISETP.NE.U32.AND P3, PT, R86, RZ, PT ;  /* 0x000000ff5600720c */ /* 0x000fe20003f65070 */
[----:B------:R-:W-:Y:S01]  /*4ef0*/  UISETP.NE.AND UP1, UPT, UR44, URZ, UPT ;  /* 0x000000ff2c00728c */ /* 0x000fe2000bf25270 */
[----:B------:R-:W-:Y:S02]  /*4f00*/  ISETP.NE.U32.AND P4, PT, R82, RZ, PT ;  /* 0x000000ff5200720c */ /* 0x000fe40003f85070 */
[----:B------:R-:W-:Y:S02]  /*4f10*/  ISETP.NE.AND.EX P3, PT, R87, RZ, PT, P3 ;  /* 0x000000ff5700720c */ /* 0x000fe40003f65330 */
[----:B------:R-:W-:Y:S02]  /*4f20*/  PLOP3.LUT P1, PT, PT, PT, PT, 0x8, 0x80 ;  /* 0x000000000080781c */ /* 0x000fe40003f2e170 */
[----:B------:R-:W-:Y:S02]  /*4f30*/  PLOP3.LUT P0, PT, PT, PT, UP1, 0x80, 0x8 ;  /* 0x000000000008781c */ /* 0x000fe40003f0f018 */
[----:B------:R-:W-:Y:S02]  /*4f40*/  ISETP.NE.AND.EX P4, PT, R83, RZ, PT, P4 ;  /* 0x000000ff5300720c */ /* 0x000fe40003f85340 */
[----:B------:R-:W1:Y:S09]  /*4f50*/  @UP1 LDCU.64 UR4, c[0x0][0x888] ;  /* 0x00011100ff0417ac */ /* 0x000e720008000a00 */
[----:B------:R-:W-:Y:S01]  /*4f60*/  @P0 PLOP3.LUT P1, PT, P3, PT, PT, 0x80, 0x8 ;  /* 0x000000000008081c */ /* 0x000fe20001f2f070 */
[----:B-1----:R-:W-:Y:S04]  /*4f70*/  @UP1 UISETP.NE.U32.AND UP0, UPT, UR4, URZ, UPT ;  /* 0x000000ff0400128c */ /* 0x002fe8000bf05070 */
[----:B------:R-:W-:Y:S04]  /*4f80*/  @UP1 UISETP.NE.AND.EX UP0, UPT, UR5, URZ, UPT, UP0 ;  /* 0x000000ff0500128c */ /* 0x000fe8000bf05300 */
[----:B------:R-:W-:Y:S01]  /*4f90*/  @UP1 USEL UR4, URZ, 0xffffffff, UP0 ;  /* 0xffffffffff041887 */ /* 0x000fe20008000000 */
[----:B------:R-:W-:Y:S11]  /*4fa0*/  @!P3 BRA `(.L_x_82) ;  /* 0x00000000002cb947 */ /* 0x000ff60003800000 */
[----:B------:R-:W-:Y:S01]  /*4fb0*/  ISETP.NE.U32.AND P2, PT, R84, RZ, PT ;  /* 0x000000ff5400720c */ /* 0x000fe20003f45070 */
[----:B------:R-:W-:Y:S03]  /*4fc0*/  IMAD.MOV.U32 R96, RZ, RZ, 0x1 ;  /* 0x00000001ff607424 */ /* 0x000fe600078e00ff */
[----:B------:R-:W-:Y:S11]  /*4fd0*/  ISETP.NE.AND.EX P2, PT, R85, RZ, PT, P2 ;  /* 0x000000ff5500720c */ /* 0x000ff60003f45320 */
[----:B------:R-:W-:Y:S02]  /*4fe0*/  @!UPT UIADD3 URZ, UPT, UPT, URZ, URZ, URZ ;  /* 0x000000fffffff290 */ /* 0x000fe4000fffe0ff */
[----:B------:R-:W1:Y:S01]  /*4ff0*/  @P2 LDC.64 R2, c[0x0][0x888] ;  /* 0x00022200ff022b82 */ /* 0x000e620000000a00 */
[----:B------:R-:W-:Y:S04]  /*5000*/  @P2 IMAD R0, R86, UR36, RZ ;  /* 0x0000002456002c24 */ /* 0x000fe8000f8e02ff */
[----:B-1----:R-:W-:Y:S04]  /*5010*/  @P2 IMAD.WIDE R2, R0, 0x4, R2 ;  /* 0x0000000400022825 */ /* 0x002fe800078e0202 */
[----:B------:R-:W-:Y:S01]  /*5020*/  HFMA2 R0, -RZ, RZ, 0, 5.9604644775390625e-08 ;  /* 0x00000001ff007431 */ /* 0x000fe200000001ff */
[----:B-----5:R1:W5:Y:S04]  /*5030*/  @P2 LDG.E R49, desc[UR40][R2.64] ;  /* 0x0000002802312981 */ /* 0x020368000c1e1900 */
[----:B------:R-:W-:Y:S01]  /*5040*/  @!P2 PRMT R96, R0, 0x7610, R96 ;  /* 0x000076100060a816 */ /* 0x000fe20000000060 */
[----:B-1----:R-:W2:Y:S06]  /*5050*/  @!P2 LDC R49, c[0x0][0x880] ;  /* 0x00022000ff31ab82 */ /* 0x002eac0000000800 */
.L_x_82:
[----:B------:R-:W-:Y:S05]  /*5060*/  @!P4 BRA `(.L_x_83) ;  /* 0x000000000020c947 */ /* 0x000fea0003800000 */
[----:B------:R-:W-:Y:S04]  /*5070*/  ISETP.NE.U32.AND P2, PT, R80, RZ, PT ;  /* 0x000000ff5000720c */ /* 0x000fe80003f45070 */
[----:B------:R-:W-:Y:S11]  /*5080*/  ISETP.NE.AND.EX P2, PT, R81, RZ, PT, P2 ;  /* 0x000000ff5100720c */ /* 0x000ff60003f45320 */
[----:B------:R-:W-:Y:S02]  /*5090*/  @!UPT UIADD3 URZ, UPT, UPT, URZ, URZ, URZ ;  /* 0x000000fffffff290 */ /* 0x000fe4000fffe0ff */
[----:B------:R-:W1:Y:S01]  /*50a0*/  @P2 LDC.64 R2, c[0x0][0x8a8] ;  /* 0x00022a00ff022b82 */ /* 0x000e620000000a00 */
[----:B------:R-:W-:Y:S04]  /*50b0*/  @P2 IMAD R0, R82, UR36, RZ ;  /* 0x0000002452002c24 */ /* 0x000fe8000f8e02ff */
[----:B-1----:R-:W-:Y:S05]  /*50c0*/  @P2 IMAD.WIDE R2, R0, 0x4, R2 ;  /* 0x0000000400022825 */ /* 0x002fea00078e0202 */
[----:B-----5:R1:W5:Y:S02]  /*50d0*/  @P2 LDG.E R47, desc[UR40][R2.64] ;  /* 0x00000028022f2981 */ /* 0x020364000c1e1900 */
[----:B-1----:R-:W3:Y:S02]  /*50e0*/  @!P2 LDC R47, c[0x0][0x8a0] ;  /* 0x00022800ff2fab82 */ /* 0x002ee40000000800 */
.L_x_83:
[----:B--2--5:R-:W-:Y:S01]  /*50f0*/  @P0 FSETP.NEU.AND P4, PT, R49, RZ, PT ;  /* 0x000000ff3100020b */ /* 0x024fe20003f8d000 */
[----:B------:R-:W-:Y:S01]  /*5100*/  IMAD.U32 R0, RZ, RZ, UR4 ;  /* 0x00000004ff007e24 */ /* 0x000fe2000f8e00ff */
[----:B------:R-:W-:Y:S01]  /*5110*/  @P0 LOP3.LUT P2, RZ, R96, 0xff, RZ, 0xc0, !PT ;  /* 0x000000ff60ff0812 */ /* 0x000fe2000784c0ff */
[----:B------:R-:W-:Y:S01]  /*5120*/  BSSY B1, `(.L_x_84) ;  /* 0x0000039000017945 */ /* 0x000fe20003800000 */
[----:B------:R-:W-:Y:S02]  /*5130*/  @P0 SEL R9, RZ, 0xffffffff, P4 ;  /* 0xffffffffff090807 */ /* 0x000fe40002000000 */
[----:B------:R-:W-:Y:S02]  /*5140*/  CS2R R54, SRZ ;  /* 0x0000000000367805 */ /* 0x000fe4000001ff00 */
[----:B------:R-:W-:Y:S02]  /*5150*/  LEA R92, R44, UR43, 0x3 ;  /* 0x0000002b2c5c7c11 */ /* 0x000fe4000f8e18ff */
[----:B------:R-:W-:Y:S02]  /*5160*/  CS2R R52, SRZ ;  /* 0x0000000000347805 */ /* 0x000fe4000001ff00 */
[----:B------:R-:W-:Y:S02]  /*5170*/  @P1 SEL R9, R0, R9, !P2 ;  /* 0x0000000900091207 */ /* 0x000fe40005000000 */
[----:B------:R-:W-:Y:S02]  /*5180*/  CS2R R58, SRZ ;  /* 0x00000000003a7805 */ /* 0x000fe4000001ff00 */
[----:B------:R-:W-:Y:S02]  /*5190*/  SHF.L.U32 R7, R108, 0x1f, RZ ;  /* 0x0000001f6c077819 */ /* 0x000fe400000006ff */
[----:B------:R-:W-:Y:S02]  /*51a0*/  CS2R R56, SRZ ;  /* 0x0000000000387805 */ /* 0x000fe4000001ff00 */
[----:B------:R-:W-:Y:S02]  /*51b0*/  @P0 LOP3.LUT R9, R9, 0x1, RZ, 0xc0, !PT ;  /* 0x0000000109090812 */ /* 0x000fe400078ec0ff */
[C---:B------:R-:W-:Y:S02]  /*51c0*/  LEA.HI R5, R44.reuse, R44, RZ, 0x1 ;  /* 0x0000002c2c057211 */ /* 0x040fe400078f08ff */
[----:B------:R-:W-:Y:S02]  /*51d0*/  ISETP.NE.U32.OR P1, PT, R9, 0x1, !P0 ;  /* 0x000000010900780c */ /* 0x000fe40004725470 */
[----:B------:R-:W-:Y:S01]  /*51e0*/  PLOP3.LUT P5, PT, PT, PT, PT, 0x8, 0x80 ;  /* 0x000000000080781c */ /* 0x000fe20003fae170 */
[C---:B------:R-:W-:Y:S01]  /*51f0*/  IMAD.SHL.U32 R3, R5.reuse, 0x20, RZ ;  /* 0x0000002005037824 */ /* 0x040fe200078e00ff */
[----:B------:R-:W-:Y:S04]  /*5200*/  LOP3.LUT R5, R5, 0xffe, RZ, 0xc0, !PT ;  /* 0x00000ffe05057812 */ /* 0x000fe800078ec0ff */
[----:B------:R-:W-:Y:S01]  /*5210*/  LOP3.LUT R3, R3, 0xffffffc0, RZ, 0xc0, !PT ;  /* 0xffffffc003037812 */ /* 0x000fe200078ec0ff */
[----:B------:R-:W-:Y:S04]  /*5220*/  IMAD.IADD R32, R44, 0x1, -R5 ;  /* 0x000000012c207824 */ /* 0x000fe800078e0a05 */
[----:B------:R-:W-:Y:S01]  /*5230*/  @P1 SHF.L.U32 R2, R106, 0x1f, RZ ;  /* 0x0000001f6a021819 */ /* 0x000fe200000006ff */
[----:B------:R-:W-:Y:S03]  /*5240*/  IMAD.IADD R3, R46, 0x1, R3 ;  /* 0x000000012e037824 */ /* 0x000fe600078e0203 */
[----:B------:R-:W1:Y:S01]  /*5250*/  @P1 SYNCS.PHASECHK.TRANS64.TRYWAIT P0, [UR43+0x40], R2 ;  /* 0x00004002ff0015a7 */ /* 0x000e62000800112b */
[----:B------:R-:W-:Y:S01]  /*5260*/  IMAD R32, R32, 0x100000, R3 ;  /* 0x0010000020207824 */ /* 0x000fe200078e0203 */
[----:B------:R2:W4:Y:S01]  /*5270*/  SYNCS.PHASECHK.TRANS64.TRYWAIT P4, [R92+URZ+0x80], R7 ;  /* 0x000080075c0075a7 */ /* 0x00052200080811ff */
[----:B-1----:R-:W-:Y:S01]  /*5280*/  @P1 PLOP3.LUT P5, PT, P0, PT, PT, 0x8, 0x80 ;  /* 0x000000000080181c */ /* 0x002fe200007ae170 */
[----:B------:R-:W-:Y:S01]  /*5290*/  @!UPT UIADD3 URZ, UPT, UPT, URZ, URZ, URZ ;  /* 0x000000fffffff290 */ /* 0x000fe2000fffe0ff */
[----:B--2---:R-:W-:Y:S11]  /*52a0*/  @!P1 BRA `(.L_x_85) ;  /* 0x0000000000809947 */ /* 0x004ff60003800000 */
[----:B------:R-:W-:Y:S01]  /*52b0*/  ISETP.NE.U32.AND P0, PT, RZ, UR38, PT ;  /* 0x00000026ff007c0c */ /* 0x000fe2000bf05070 */
[----:B------:R-:W-:Y:S01]  /*52c0*/  BSSY B0, `(.L_x_86) ;  /* 0x0000012000007945 */ /* 0x000fe20003800000 */
[----:B------:R-:W-:Y:S02]  /*52d0*/  FSETP.NEU.AND P2, PT, R49, RZ, PT ;  /* 0x000000ff3100720b */ /* 0x000fe40003f4d000 */
[----:B------:R-:W-:Y:S02]  /*52e0*/  CS2R R58, SRZ ;  /* 0x00000000003a7805 */ /* 0x000fe4000001ff00 */
[----:B------:R-:W-:Y:S02]  /*52f0*/  ISETP.NE.AND.EX P0, PT, RZ, UR39, PT, P0 ;  /* 0x00000027ff007c0c */ /* 0x000fe4000bf05300 */
[----:B------:R-:W-:Y:S02]  /*5300*/  CS2R R56, SRZ ;  /* 0x0000000000387805 */ /* 0x000fe4000001ff00 */
[----:B------:R-:W-:Y:S02]  /*5310*/  LOP3.LUT P1, RZ, R96, 0xff, RZ, 0xc0, !PT ;  /* 0x000000ff60ff7812 */ /* 0x000fe4000782c0ff */
[----:B------:R-:W-:Y:S02]  /*5320*/  CS2R R54, SRZ ;  /* 0x0000000000367805 */ /* 0x000fe4000001ff00 */
[----:B------:R-:W-:Y:S02]  /*5330*/  SEL R0, RZ, 0xffffffff, P2 ;  /* 0xffffffffff007807 */ /* 0x000fe40001000000 */
[----:B------:R-:W-:Y:S02]  /*5340*/  CS2R R52, SRZ ;  /* 0x0000000000347805 */ /* 0x000fe4000001ff00 */
[----:B------:R-:W-:Y:S04]  /*5350*/  SEL R3, RZ, 0xffffffff, P0 ;  /* 0xffffffffff037807 */ /* 0x000fe80000000000 */
[----:B------:R-:W-:Y:S04]  /*5360*/  @P3 SEL R0, R3, R0, !P1 ;  /* 0x0000000003003207 */ /* 0x000fe80004800000 */
[----:B------:R-:W-:Y:S04]  /*5370*/  LOP3.LUT R0, R0, 0x1, RZ, 0xc0, !PT ;  /* 0x0000000100007812 */ /* 0x000fe800078ec0ff */
[----:B------:R-:W-:Y:S01]  /*5380*/  ISETP.NE.U32.AND P0, PT, R0, 0x1, PT ;  /* 0x000000010000780c */ /* 0x000fe20003f05070 */
[----:B------:R-:W-:Y:S01]  /*5390*/  @!UPT UIADD3 URZ, UPT, UPT, URZ, URZ, URZ ;  /* 0x000000fffffff290 */ /* 0x000fe2000fffe0ff */
[----:B------:R-:W-:Y:S11]  /*53a0*/  @!P5 BRA `(.L_x_87) ;  /* 0x00000000000cd947 */ /* 0x000ff60003800000 */
[----:B------:R-:W-:Y:S04]  /*53b0*/  SHF.L.U32 R3, R106, 0x1f, RZ ;  /* 0x0000001f6a037819 */ /* 0x000fe800000006ff */
[----:B------:R-:W1:Y:S02]  /*53c0*/  SYNCS.PHASECHK.TRANS64.TRYWAIT P1, [UR43+0x40], R3 ;  /* 0x00004003ff0075a7 */ /* 0x000e64000802112b */
[----:B-1----:R-:W-:Y:S05]  /*53d0*/  @!P1 BRA `(.L_x_88) ;  /* 0x0000001400549947 */ /* 0x002fea0003800000 */
.L_x_87:
[----:B------:R-:W-:Y:S05]  /*53e0*/  BSYNC B0 ;  /* 0x0000000000007941 */ /* 0x000fea0003800000 */
.L_x_86:
[----:B------:R2:W1:Y:S01]  /*53f0*/  @P0 LDS.128 R56, [R103+UR43+0x200] ;  /* 0x0002002b67380984 */ /* 0x0004620008000c00 */
[----:B------:R-:W-:Y:S01]  /*5400*/  UIADD3 UR4, UPT, UPT, UR43, 0x48, URZ ;  /* 0x000000482b047890 */ /* 0x000fe2000fffe0ff */
[----:B------:R-:W-:Y:S02]  /*5410*/  LOP3.LUT R106, R106, 0x1, RZ, 0x3c, !PT ;  /* 0x000000016a6a7812 */ /* 0x000fe400078e3cff */
[----:B------:R2:W1:Y:S01]  /*5420*/  @P0 LDS.128 R52, [R102+0x10] ;  /* 0x0000100066340984 */ /* 0x0004620000000c00 */
[----:B------:R-:W-:Y:S01]  /*5430*/  UPRMT UR4, UR37, 0x654, UR4 ;  /* 0x0000065425047896 */ /* 0x000fe20008000004 */
[----:B------:R-:W-:Y:S01]  /*5440*/  @!PT LDS RZ, [RZ] ;  /* 0x00000000fffff984 */ /* 0x000fe20000000800 */
[----:B------:R-:W-:Y:S01]  /*5450*/  @!PT LDS RZ, [RZ] ;  /* 0x00000000fffff984 */ /* 0x000fe20000000800 */
[----:B------:R-:W-:Y:S01]  /*5460*/  @!PT LDS RZ, [RZ] ;  /* 0x00000000fffff984 */ /* 0x000fe20000000800 */
[----:B------:R-:W-:Y:S01]  /*5470*/  @!PT LDS RZ, [RZ] ;  /* 0x00000000fffff984 */ /* 0x000fe20000000800 */
[----:B------:R5:W-:Y:S06]  /*5480*/  MEMBAR.ALL.CTA ;  /* 0x0000000000007992 */ /* 0x000bec0000008000 */
[----:B-----5:R-:W5:Y:S02]  /*5490*/  FENCE.VIEW.ASYNC.S ;  /* 0x00000000000073c6 */ /* 0x020f640000000000 */
[----:B-----5:R-:W-:Y:S03]  /*54a0*/  SYNCS.ARRIVE.TRANS64.RED.A1T0 RZ, [UR4], RZ ;  /* 0x000000ffffff79a7 */ /* 0x020fe60008100404 */
.L_x_85:
[----:B------:R-:W-:Y:S05]  /*54b0*/  BSYNC B1 ;  /* 0x0000000000017941 */ /* 0x000fea0003800000 */
.L_x_84:
[----:B-1----:R-:W-:Y:S04]  /*54c0*/  SHF.R.U32.HI R3, RZ, 0x15, R32 ;  /* 0x00000015ff037819 */ /* 0x002fe80000011620 */
[----:B------:R-:W-:Y:S01]  /*54d0*/  LOP3.LUT P0, RZ, R3, 0x3, R104, 0x48, !PT ;  /* 0x0000000303ff7812 */ /* 0x000fe20007804868 */
[----:B------:R-:W-:Y:S01]  /*54e0*/  @!UPT UIADD3 URZ, UPT, UPT, URZ, URZ, URZ ;  /* 0x000000fffffff290 */ /* 0x000fe2000fffe0ff */
[----:B----4-:R-:W-:Y:S11]  /*54f0*/  @P4 BRA `(.L_x_89) ;  /* 0x0000000000084947 */ /* 0x010ff60003800000 */
[----:B------:R-:W1:Y:S02]  /*5500*/  SYNCS.PHASECHK.TRANS64.TRYWAIT P1, [R92+URZ+0x80], R7 ;  /* 0x000080075c0075a7 */ /* 0x000e6400080211ff */
[----:B-1----:R-:W-:Y:S05]  /*5510*/  @!P1 BRA `(.L_x_90) ;  /* 0x00000014001c9947 */ /* 0x002fea0003800000 */
.L_x_89:
[----:B------:R-:W-:Y:S05]  /*5520*/  @!P0 BRA `(.L_x_91) ;  /* 0x0000000000408947 */ /* 0x000fea0003800000 */
[----:B------:R-:W4:Y:S01]  /*5530*/  LDCU.64 UR8, c[0x4][0x70] ;  /* 0x01000e00ff0877ac */ /* 0x000f220008000a00 */
[----:B------:R-:W-:Y:S01]  /*5540*/  MOV R3, 0x0 ;  /* 0x0000000000037802 */ /* 0x000fe20000000f00 */
[----:B------:R-:W-:Y:S02]  /*5550*/  HFMA2 R12, -RZ, RZ, 0, 5.9604644775390625e-08 ;  /* 0x00000001ff0c7431 */ /* 0x000fe400000001ff */
[----:B------:R-:W-:Y:S02]  /*5560*/  IMAD.MOV.U32 R8, RZ, RZ, 0x192 ;  /* 0x00000192ff087424 */ /* 0x000fe400078e00ff */
[----:B------:R-:W-:Y:S01]  /*5570*/  IMAD.MOV.U32 R13, RZ, RZ, RZ ;  /* 0x000000ffff0d7224 */ /* 0x000fe200078e00ff */
[----:B------:R-:W1:Y:S01]  /*5580*/  LDCU.64 UR6, c[0x4][0x78] ;  /* 0x01000f00ff0677ac */ /* 0x000e620008000a00 */
[----:B------:R-:W2:Y:S01]  /*5590*/  LDC.64 R2, c[0x4][R3] ;  /* 0x0100000003027b82 */ /* 0x000ea20000000a00 */
[----:B------:R-:W5:Y:S01]  /*55a0*/  LDCU.64 UR4, c[0x4][0x10] ;  /* 0x01000200ff0477ac */ /* 0x000f620008000a00 */
[----:B----4-:R-:W-:Y:S01]  /*55b0*/  MOV R5, UR9 ;  /* 0x0000000900057c02 */ /* 0x010fe20008000f00 */
[----:B------:R-:W-:Y:S01]  /*55c0*/  IMAD.U32 R4, RZ, RZ, UR8 ;  /* 0x00000008ff047e24 */ /* 0x000fe2000f8e00ff */
[----:B-1----:R-:W-:Y:S01]  /*55d0*/  MOV R7, UR7 ;  /* 0x0000000700077c02 */ /* 0x002fe20008000f00 */
[----:B------:R-:W-:Y:S01]  /*55e0*/  IMAD.U32 R6, RZ, RZ, UR6 ;  /* 0x00000006ff067e24 */ /* 0x000fe2000f8e00ff */
[----:B-----5:R-:W-:Y:S01]  /*55f0*/  MOV R11, UR5 ;  /* 0x00000005000b7c02 */ /* 0x020fe20008000f00 */
[----:B------:R-:W-:Y:S02]  /*5600*/  IMAD.U32 R10, RZ, RZ, UR4 ;  /* 0x00000004ff0a7e24 */ /* 0x000fe4000f8e00ff */
[----:B------:R-:W-:Y:S07]  /*5610*/  LEPC R20, `(.L_x_91) ;  /* 0x000000001014794e */ /* 0x000fee0000000000 */
[----:B--23--:R-:W-:Y:S05]  /*5620*/  CALL.ABS.NOINC R2 ;  /* 0x0000000002007343 */ /* 0x00cfea0003c00000 */
.L_x_91:
[----:B------:R-:W-:Y:S01]  /*5630*/  LOP3.LUT P0, RZ, R101, 0x60, RZ, 0xc0, !PT ;  /* 0x0000006065ff7812 */ /* 0x000fe2000780c0ff */
[----:B------:R-:W-:Y:S05]  /*5640*/  WARPSYNC.ALL ;  /* 0x0000000000007948 */ /* 0x000fea0003800000 */
[----:B------:R-:W-:Y:S01]  /*5650*/  R2UR UR4, R32 ;  /* 0x00000000200472ca */ /* 0x000fe200000e0000 */
[----:B------:R-:W-:Y:S01]  /*5660*/  BSSY.RECONVERGENT B0, `(.L_x_92) ;  /* 0x00000a0000007945 */ /* 0x000fe20003800200 */
[-C--:B------:R-:W-:Y:S02]  /*5670*/  F2FP.F16.E5M2.UNPACK_B R50, R56.reuse ;  /* 0x00000038ff32723e */ /* 0x080fe400020004ff */
[----:B------:R-:W-:Y:S02]  /*5680*/  F2FP.F16.E5M2.UNPACK_B R63, R56.H1 ;  /* 0x00000038ff3f723e */ /* 0x000fe400030004ff */
[-C--:B------:R-:W-:Y:S01]  /*5690*/  F2FP.F16.E5M2.UNPACK_B R56, R57.reuse ;  /* 0x00000039ff38723e */ /* 0x080fe200020004ff */
[--C-:B------:R-:W-:Y:S01]  /*56a0*/  HADD2.F32 R48, -RZ, R50.reuse.H0_H0 ;  /* 0x20000032ff307230 */ /* 0x100fe20000004100 */
[----:B------:R-:W-:Y:S01]  /*56b0*/  F2FP.F16.E5M2.UNPACK_B R57, R57.H1 ;  /* 0x00000039ff39723e */ /* 0x000fe200030004ff */
[----:B------:R-:W-:Y:S01]  /*56c0*/  HADD2.F32 R50, -RZ, R50.H1_H1 ;  /* 0x30000032ff327230 */ /* 0x000fe20000004100 */
[-C--:B------:R-:W-:Y:S01]  /*56d0*/  F2FP.F16.E5M2.UNPACK_B R66, R52.reuse ;  /* 0x00000034ff42723e */ /* 0x080fe200020004ff */
[--C-:B------:R-:W-:Y:S01]  /*56e0*/  HADD2.F32 R51, -RZ, R63.reuse.H0_H0 ;  /* 0x2000003fff337230 */ /* 0x100fe20000004100 */
[----:B------:R-:W-:Y:S01]  /*56f0*/  F2FP.F16.E5M2.UNPACK_B R68, R52.H1 ;  /* 0x00000034ff44723e */ /* 0x000fe200030004ff */
[----:B-1----:R-:W-:Y:S01]  /*5700*/  LDTM.16dp32bit_t0_t15.x32 R4, tmem[UR4] ;  /* 0x00000004000479ee */ /* 0x002fe20008a80000 */
[----:B------:R-:W3:Y:S01]  /*5710*/  LDTM.16dp32bit_t16_t31.x32 R4, tmem[UR4+0x20] ;  /* 0x00002004000479ee */ /* 0x000ee20008aa0000 */
[----:B------:R-:W-:Y:S01]  /*5720*/  NOP ;  /* 0x0000000000007918 */ /* 0x000fe20000000000 */
[----:B------:R-:W-:Y:S01]  /*5730*/  R2UR UR5, R92 ;  /* 0x000000005c0572ca */ /* 0x000fe200000e0000 */
[--C-:B------:R-:W-:Y:S01]  /*5740*/  HADD2.F32 R65, -RZ, R66.reuse.H0_H0 ;  /* 0x20000042ff417230 */ /* 0x100fe20000004100 */
[----:B------:R-:W-:Y:S01]  /*5750*/  F2FP.F16.E5M2.UNPACK_B R61, R58 ;  /* 0x0000003aff3d723e */ /* 0x000fe200020004ff */
[----:B------:R-:W-:Y:S01]  /*5760*/  HADD2.F32 R67, -RZ, R66.H1_H1 ;  /* 0x30000042ff437230 */ /* 0x000fe20000004100 */
[-C--:B------:R-:W-:Y:S01]  /*5770*/  F2FP.F16.E5M2.UNPACK_B R70, R53.reuse ;  /* 0x00000035ff46723e */ /* 0x080fe200020004ff */
[----:B------:R-:W-:Y:S01]  /*5780*/  HADD2.F32 R52, -RZ, R63.H1_H1 ;  /* 0x3000003fff347230 */ /* 0x000fe20000004100 */
[----:B------:R-:W-:Y:S01]  /*5790*/  F2FP.F16.E5M2.UNPACK_B R72, R53.H1 ;  /* 0x00000035ff48723e */ /* 0x000fe200030004ff */
[----:B------:R-:W-:Y:S01]  /*57a0*/  HADD2.F32 R53, -RZ, R56.H0_H0 ;  /* 0x20000038ff357230 */ /* 0x000fe20000004100 */
[-C--:B------:R-:W-:Y:S01]  /*57b0*/  F2FP.F16.E5M2.UNPACK_B R74, R54.reuse ;  /* 0x00000036ff4a723e */ /* 0x080fe200020004ff */
[----:B------:R-:W-:Y:S01]  /*57c0*/  HADD2.F32 R69, -RZ, R70.H0_H0 ;  /* 0x20000046ff457230 */ /* 0x000fe20000004100 */
[----:B------:R-:W-:Y:S01]  /*57d0*/  F2FP.F16.E5M2.UNPACK_B R76, R54.H1 ;  /* 0x00000036ff4c723e */ /* 0x000fe200030004ff */
[----:B------:R-:W-:Y:S01]  /*57e0*/  HADD2.F32 R54, -RZ, R56.H1_H1 ;  /* 0x30000038ff367230 */ /* 0x000fe20000004100 */
[----:B------:R-:W-:Y:S01]  /*57f0*/  F2FP.F16.E5M2.UNPACK_B R60, R58.H1 ;  /* 0x0000003aff3c723e */ /* 0x000fe200030004ff */
[----:B------:R-:W-:Y:S01]  /*5800*/  UIADD3 UR5, UPT, UPT, UR5, 0xa0, URZ ;  /* 0x000000a005057890 */ /* 0x000fe2000fffe0ff */
[----:B------:R-:W-:Y:S01]  /*5810*/  HADD2.F32 R58, -RZ, R61.H1_H1 ;  /* 0x3000003dff3a7230 */ /* 0x000fe20000004100 */
[----:B------:R-:W-:Y:S01]  /*5820*/  F2FP.F16.E5M2.UNPACK_B R77, R55 ;  /* 0x00000037ff4d723e */ /* 0x000fe200020004ff */
[----:B------:R-:W-:Y:S01]  /*5830*/  HADD2.F32 R70, -RZ, R70.H1_H1 ;  /* 0x30000046ff467230 */ /* 0x000fe20000004100 */
[----:B------:R-:W-:Y:S01]  /*5840*/  UPRMT UR5, UR37, 0x654, UR5 ;  /* 0x0000065425057896 */ /* 0x000fe20008000005 */
[--C-:B------:R-:W-:Y:S01]  /*5850*/  HADD2.F32 R73, -RZ, R74.reuse.H0_H0 ;  /* 0x2000004aff497230 */ /* 0x100fe20000004100 */
[----:B------:R-:W-:Y:S01]  /*5860*/  F2FP.F16.E5M2.UNPACK_B R62, R59 ;  /* 0x0000003bff3e723e */ /* 0x000fe200020004ff */
[----:B------:R-:W-:Y:S01]  /*5870*/  HADD2.F32 R74, -RZ, R74.H1_H1 ;  /* 0x3000004aff4a7230 */ /* 0x000fe20000004100 */
[----:B------:R-:W-:Y:S01]  /*5880*/  F2FP.F16.E5M2.UNPACK_B R78, R55.H1 ;  /* 0x00000037ff4e723e */ /* 0x000fe200030004ff */
[C---:B---3--:R-:W-:Y:S01]  /*5890*/  FMUL R4, R47.reuse, R4 ;  /* 0x000000042f047220 */ /* 0x048fe20000400000 */
[C---:B------:R-:W-:Y:S01]  /*58a0*/  FMUL R5, R47.reuse, R5 ;  /* 0x000000052f057220 */ /* 0x040fe20000400000 */
[C---:B------:R-:W-:Y:S01]  /*58b0*/  FMUL R8, R47.reuse, R8 ;  /* 0x000000082f087220 */ /* 0x040fe20000400000 */
[----:B------:R-:W-:Y:S01]  /*58c0*/  FMUL R9, R47, R9 ;  /* 0x000000092f097220 */ /* 0x000fe20000400000 */
[----:B------:R-:W-:Y:S01]  /*58d0*/  SYNCS.ARRIVE.TRANS64.RED.A1T0 RZ, [UR5], RZ ;  /* 0x000000ffffff79a7 */ /* 0x000fe20008100405 */
[C---:B------:R-:W-:Y:S01]  /*58e0*/  FFMA R4, R49.reuse, R48, R4 ;  /* 0x0000003031047223 */ /* 0x040fe20000000004 */
[----:B------:R-:W-:Y:S01]  /*58f0*/  FFMA R5, R49, R50, R5 ;  /* 0x0000003231057223 */ /* 0x000fe20000000005 */
[C---:B------:R-:W-:Y:S01]  /*5900*/  FMUL R12, R47.reuse, R12 ;  /* 0x0000000c2f0c7220 */ /* 0x040fe20000400000 */
        /* <DEDUP_REMOVED lines=9> */
[----:B------:R-:W-:Y:S02]  /*59a0*/  HADD2.F32 R48, -RZ, R77.H1_H1 ;  /* 0x3000004dff307230 */ /* 0x000fe40000004100 */
[C---:B------:R-:W-:Y:S01]  /*59b0*/  FMUL R28, R47.reuse, R32 ;  /* 0x000000202f1c7220 */ /* 0x040fe20000400000 */
[C---:B------:R-:W-:Y:S01]  /*59c0*/  FMUL R29, R47.reuse, R33 ;  /* 0x000000212f1d7220 */ /* 0x040fe20000400000 */
[C---:B------:R-:W-:Y:S01]  /*59d0*/  FMUL R6, R47.reuse, R6 ;  /* 0x000000062f067220 */ /* 0x040fe20000400000 */
[C---:B------:R-:W-:Y:S01]  /*59e0*/  FMUL R7, R47.reuse, R7 ;  /* 0x000000072f077220 */ /* 0x040fe20000400000 */
[--C-:B------:R-:W-:Y:S02]  /*59f0*/  HADD2.F32 R55, -RZ, R57.reuse.H0_H0 ;  /* 0x20000039ff377230 */ /* 0x100fe40000004100 */
[----:B------:R-:W-:Y:S01]  /*5a00*/  FMUL R10, R47, R10 ;  /* 0x0000000a2f0a7220 */ /* 0x000fe20000400000 */
[C---:B------:R-:W-:Y:S01]  /*5a10*/  FFMA R6, R49.reuse, R51, R6 ;  /* 0x0000003331067223 */ /* 0x040fe20000000006 */
[----:B------:R-:W-:Y:S02]  /*5a20*/  HADD2.F32 R56, -RZ, R57.H1_H1 ;  /* 0x30000039ff387230 */ /* 0x000fe40000004100 */
[C---:B------:R-:W-:Y:S01]  /*5a30*/  FFMA R7, R49.reuse, R52, R7 ;  /* 0x0000003431077223 */ /* 0x040fe20000000007 */
[C---:B------:R-:W-:Y:S01]  /*5a40*/  FFMA R8, R49.reuse, R53, R8 ;  /* 0x0000003531087223 */ /* 0x040fe20000000008 */
[C---:B------:R-:W-:Y:S01]  /*5a50*/  FFMA R9, R49.reuse, R54, R9 ;  /* 0x0000003631097223 */ /* 0x040fe20000000009 */
[----:B------:R-:W-:Y:S02]  /*5a60*/  HADD2.F32 R57, -RZ, R61.H0_H0 ;  /* 0x2000003dff397230 */ /* 0x000fe40000004100 */
[----:B------:R-:W-:Y:S01]  /*5a70*/  FFMA R10, R49, R55, R10 ;  /* 0x00000037310a7223 */ /* 0x000fe2000000000a */
[----:B------:R-:W-:Y:S01]  /*5a80*/  F2FP.SATFINITE.E5M2.F32.PACK_AB_MERGE_C R92, R7, R6, RZ ;  /* 0x00000006075c723e */ /* 0x000fe200048060ff */
[----:B------:R-:W-:Y:S02]  /*5a90*/  HADD2.F32 R61, -RZ, R62.H0_H0 ;  /* 0x2000003eff3d7230 */ /* 0x000fe40000004100 */
[----:B------:R-:W-:Y:S01]  /*5aa0*/  FMUL R11, R47, R11 ;  /* 0x0000000b2f0b7220 */ /* 0x000fe20000400000 */
[----:B------:R-:W-:Y:S01]  /*5ab0*/  F2FP.F16.E5M2.UNPACK_B R64, R59.H1 ;  /* 0x0000003bff40723e */ /* 0x000fe200030004ff */
[----:B------:R-:W-:Y:S01]  /*5ac0*/  HADD2.F32 R59, -RZ, R60.H0_H0 ;  /* 0x2000003cff3b7230 */ /* 0x000fe20000004100 */
[----:B------:R-:W-:Y:S01]  /*5ad0*/  F2FP.SATFINITE.E5M2.F32.PACK_AB_MERGE_C R92, R5, R4, R92 ;  /* 0x00000004055c723e */ /* 0x000fe2000480605c */
[C---:B------:R-:W-:Y:S01]  /*5ae0*/  FFMA R11, R49.reuse, R56, R11 ;  /* 0x00000038310b7223 */ /* 0x040fe2000000000b */
[C---:B------:R-:W-:Y:S01]  /*5af0*/  FFMA R12, R49.reuse, R57, R12 ;  /* 0x00000039310c7223 */ /* 0x040fe2000000000c */
[----:B------:R-:W-:Y:S01]  /*5b00*/  FFMA R13, R49, R58, R13 ;  /* 0x0000003a310d7223 */ /* 0x000fe2000000000d */
[----:B------:R-:W-:Y:S02]  /*5b10*/  HADD2.F32 R62, -RZ, R62.H1_H1 ;  /* 0x3000003eff3e7230 */ /* 0x000fe40000004100 */
[----:B------:R-:W-:Y:S01]  /*5b20*/  FMUL R14, R47, R14 ;  /* 0x0000000e2f0e7220 */ /* 0x000fe20000400000 */
[----:B------:R-:W-:Y:S01]  /*5b30*/  HADD2.F32 R60, -RZ, R60.H1_H1 ;  /* 0x3000003cff3c7230 */ /* 0x000fe20000004100 */
[----:B------:R-:W-:Y:S01]  /*5b40*/  F2FP.SATFINITE.E5M2.F32.PACK_AB_MERGE_C R93, R11, R10, RZ ;  /* 0x0000000a0b5d723e */ /* 0x000fe200048060ff */
[----:B------:R-:W-:Y:S02]  /*5b50*/  HADD2.F32 R51, -RZ, R77.H0_H0 ;  /* 0x2000004dff337230 */ /* 0x000fe40000004100 */
[----:B------:R-:W-:Y:S01]  /*5b60*/  FFMA R14, R49, R59, R14 ;  /* 0x0000003b310e7223 */ /* 0x000fe2000000000e */
[----:B------:R-:W-:Y:S01]  /*5b70*/  FMUL R15, R47, R15 ;  /* 0x0000000f2f0f7220 */ /* 0x000fe20000400000 */
[--C-:B------:R-:W-:Y:S01]  /*5b80*/  HADD2.F32 R63, -RZ, R64.reuse.H0_H0 ;  /* 0x20000040ff3f7230 */ /* 0x100fe20000004100 */
[----:B------:R-:W-:Y:S01]  /*5b90*/  F2FP.SATFINITE.E5M2.F32.PACK_AB_MERGE_C R93, R9, R8, R93 ;  /* 0x00000008095d723e */ /* 0x000fe2000480605d */
[----:B------:R-:W-:Y:S02]  /*5ba0*/  HADD2.F32 R64, -RZ, R64.H1_H1 ;  /* 0x30000040ff407230 */ /* 0x000fe40000004100 */
[C---:B------:R-:W-:Y:S01]  /*5bb0*/  FFMA R15, R49.reuse, R60, R15 ;  /* 0x0000003c310f7223 */ /* 0x040fe2000000000f */
[C---:B------:R-:W-:Y:S01]  /*5bc0*/  FFMA R16, R49.reuse, R61, R16 ;  /* 0x0000003d31107223 */ /* 0x040fe20000000010 */
[----:B------:R-:W-:Y:S01]  /*5bd0*/  FFMA R17, R49, R62, R17 ;  /* 0x0000003e31117223 */ /* 0x000fe20000000011 */
[C---:B------:R-:W-:Y:S01]  /*5be0*/  FMUL R18, R47.reuse, R18 ;  /* 0x000000122f127220 */ /* 0x040fe20000400000 */
[C---:B------:R-:W-:Y:S01]  /*5bf0*/  FMUL R19, R47.reuse, R19 ;  /* 0x000000132f137220 */ /* 0x040fe20000400000 */
[--C-:B------:R-:W-:Y:S02]  /*5c00*/  HADD2.F32 R66, -RZ, R68.reuse.H0_H0 ;  /* 0x20000044ff427230 */ /* 0x100fe40000004100 */
[----:B------:R-:W-:Y:S01]  /*5c10*/  FMUL R3, R47, R22 ;  /* 0x000000162f037220 */ /* 0x000fe20000400000 */
[C---:B------:R-:W-:Y:S01]  /*5c20*/  FFMA R18, R49.reuse, R63, R18 ;  /* 0x0000003f31127223 */ /* 0x040fe20000000012 */
[----:B------:R-:W-:Y:S02]  /*5c30*/  HADD2.F32 R68, -RZ, R68.H1_H1 ;  /* 0x30000044ff447230 */ /* 0x000fe40000004100 */
[----:B------:R-:W-:Y:S01]  /*5c40*/  FFMA R19, R49, R64, R19 ;  /* 0x0000004031137223 */ /* 0x000fe20000000013 */
[----:B------:R-:W-:Y:S01]  /*5c50*/  FMUL R23, R47, R23 ;  /* 0x000000172f177220 */ /* 0x000fe20000400000 */
[C---:B------:R-:W-:Y:S01]  /*5c60*/  FFMA R0, R49.reuse, R65, R0 ;  /* 0x0000004131007223 */ /* 0x040fe20000000000 */
[C---:B------:R-:W-:Y:S01]  /*5c70*/  FFMA R2, R49.reuse, R67, R2 ;  /* 0x0000004331027223 */ /* 0x040fe20000000002 */
[--C-:B------:R-:W-:Y:S02]  /*5c80*/  HADD2.F32 R71, -RZ, R72.reuse.H0_H0 ;  /* 0x20000048ff477230 */ /* 0x100fe40000004100 */
[----:B------:R-:W-:Y:S01]  /*5c90*/  FFMA R3, R49, R66, R3 ;  /* 0x0000004231037223 */ /* 0x000fe20000000003 */
[----:B------:R-:W-:Y:S02]  /*5ca0*/  HADD2.F32 R72, -RZ, R72.H1_H1 ;  /* 0x30000048ff487230 */ /* 0x000fe40000004100 */
[----:B------:R-:W-:Y:S01]  /*5cb0*/  FMUL R22, R47, R26 ;  /* 0x0000001a2f167220 */ /* 0x000fe20000400000 */
        /* <DEDUP_REMOVED lines=18> */
[----:B------:R-:W-:Y:S01]  /*5de0*/  F2FP.SATFINITE.E5M2.F32.PACK_AB_MERGE_C R94, R15, R14, RZ ;  /* 0x0000000e0f5e723e */ /* 0x000fe200048060ff */
[----:B------:R-:W-:Y:S01]  /*5df0*/  FFMA R28, R49, R51, R28 ;  /* 0x00000033311c7223 */ /* 0x000fe2000000001c */
[----:B------:R-:W-:Y:S01]  /*5e00*/  F2FP.SATFINITE.E5M2.F32.PACK_AB_MERGE_C R95, R19, R18, RZ ;  /* 0x00000012135f723e */ /* 0x000fe200048060ff */
[C---:B------:R-:W-:Y:S01]  /*5e10*/  FFMA R29, R49.reuse, R48, R29 ;  /* 0x00000030311d7223 */ /* 0x040fe2000000001d */
[C---:B------:R-:W-:Y:S01]  /*5e20*/  FFMA R30, R49.reuse, R77, R30 ;  /* 0x0000004d311e7223 */ /* 0x040fe2000000001e */
[----:B------:R-:W-:Y:S01]  /*5e30*/  FFMA R35, R49, R50, R35 ;  /* 0x0000003231237223 */ /* 0x000fe20000000023 */
[----:B------:R-:W-:Y:S02]  /*5e40*/  F2FP.SATFINITE.E5M2.F32.PACK_AB_MERGE_C R94, R13, R12, R94 ;  /* 0x0000000c0d5e723e */ /* 0x000fe4000480605e */
[----:B------:R-:W-:Y:S02]  /*5e50*/  F2FP.SATFINITE.E5M2.F32.PACK_AB_MERGE_C R95, R17, R16, R95 ;  /* 0x00000010115f723e */ /* 0x000fe4000480605f */
[----:B------:R-:W-:Y:S02]  /*5e60*/  F2FP.SATFINITE.E5M2.F32.PACK_AB_MERGE_C R113, R23, R3, RZ ;  /* 0x000000031771723e */ /* 0x000fe400048060ff */
[----:B------:R-:W-:Y:S01]  /*5e70*/  F2FP.SATFINITE.E5M2.F32.PACK_AB_MERGE_C R114, R27, R22, RZ ;  /* 0x000000161b72723e */ /* 0x000fe200048060ff */
[----:B------:R1:W-:Y:S01]  /*5e80*/  STS.128 [R103+UR43+0x1200], R92 ;  /* 0x0012005c67007988 */ /* 0x0003e20008000c2b */
[----:B------:R-:W-:Y:S02]  /*5e90*/  F2FP.SATFINITE.E5M2.F32.PACK_AB_MERGE_C R116, R31, R26, RZ ;  /* 0x0000001a1f74723e */ /* 0x000fe400048060ff */
[----:B------:R-:W-:Y:S02]  /*5ea0*/  F2FP.SATFINITE.E5M2.F32.PACK_AB_MERGE_C R117, R35, R30, RZ ;  /* 0x0000001e2375723e */ /* 0x000fe400048060ff */
[----:B------:R-:W-:Y:S02]  /*5eb0*/  F2FP.SATFINITE.E5M2.F32.PACK_AB_MERGE_C R112, R2, R0, R113 ;  /* 0x000000000270723e */ /* 0x000fe40004806071 */
[----:B------:R-:W-:Y:S02]  /*5ec0*/  F2FP.SATFINITE.E5M2.F32.PACK_AB_MERGE_C R113, R21, R20, R114 ;  /* 0x000000141571723e */ /* 0x000fe40004806072 */
[----:B------:R-:W-:Y:S02]  /*5ed0*/  F2FP.SATFINITE.E5M2.F32.PACK_AB_MERGE_C R114, R25, R24, R116 ;  /* 0x000000181972723e */ /* 0x000fe40004806074 */
[----:B------:R-:W-:Y:S02]  /*5ee0*/  F2FP.SATFINITE.E5M2.F32.PACK_AB_MERGE_C R115, R29, R28, R117 ;  /* 0x0000001c1d73723e */ /* 0x000fe40004806075 */
[----:B------:R-:W-:Y:S03]  /*5ef0*/  IADD3 R116, PT, PT, R44, 0x1, RZ ;  /* 0x000000012c747810 */ /* 0x000fe60007ffe0ff */
[----:B------:R1:W-:Y:S01]  /*5f00*/  STS.128 [R102+0x1010], R112 ;  /* 0x0010107066007388 */ /* 0x0003e20000000c00 */
[----:B------:R-:W-:Y:S01]  /*5f10*/  @!PT LDS RZ, [RZ] ;  /* 0x00000000fffff984 */ /* 0x000fe20000000800 */
[----:B------:R-:W-:Y:S01]  /*5f20*/  @!PT LDS RZ, [RZ] ;  /* 0x00000000fffff984 */ /* 0x000fe20000000800 */
[----:B------:R-:W-:Y:S01]  /*5f30*/  @!PT LDS RZ, [RZ] ;  /* 0x00000000fffff984 */ /* 0x000fe20000000800 */
[----:B------:R-:W-:Y:S01]  /*5f40*/  @!PT LDS RZ, [RZ] ;  /* 0x00000000fffff984 */ /* 0x000fe20000000800 */
[----:B------:R3:W-:Y:S07]  /*5f50*/  MEMBAR.ALL.CTA ;  /* 0x0000000000007992 */ /* 0x0007ee0000008000 */
[----:B---3--:R-:W3:Y:S02]  /*5f60*/  FENCE.VIEW.ASYNC.S ;  /* 0x00000000000073c6 */ /* 0x008ee40000000000 */
[----:B---3--:R-:W-:Y:S06]  /*5f70*/  BAR.SYNC.DEFER_BLOCKING 0x1, 0x80 ;  /* 0x0042000000007b1d */ /* 0x008fec0000010000 */
[----:B------:R-:W-:Y:S05]  /*5f80*/  @P0 BRA `(.L_x_93) ;  /* 0x0000000000340947 */ /* 0x000fea0003800000 */
[----:B------:R-:W-:Y:S01]  /*5f90*/  UIADD3 UR12, UPT, UPT, UR43, 0x1200, URZ ;  /* 0x000012002b0c7890 */ /* 0x000fe2000fffe0ff */
[----:B------:R-:W-:Y:S01]  /*5fa0*/  R2UR UR9, R91 ;  /* 0x000000005b0972ca */ /* 0x000fe200000e0000 */
[----:B------:R-:W-:Y:S01]  /*5fb0*/  UIADD3 UR10, UP0, UPT, UR46, 0x680, URZ ;  /* 0x000006802e0a7890 */ /* 0x000fe2000ff1e0ff */
[----:B------:R-:W-:Y:S01]  /*5fc0*/  R2UR UR8, R97 ;  /* 0x00000000610872ca */ /* 0x000fe200000e0000 */
[----:B------:R-:W-:Y:S02]  /*5fd0*/  UMOV UR7, UR36 ;  /* 0x0000002400077c82 */ /* 0x000fe40008000000 */
[----:B------:R-:W-:Y:S01]  /*5fe0*/  IMAD.U32 R109, RZ, RZ, UR12 ;  /* 0x0000000cff6d7e24 */ /* 0x000fe2000f8e00ff */
[----:B------:R-:W-:Y:S04]  /*5ff0*/  UIADD3.X UR11, UPT, UPT, URZ, UR47, URZ, UP0, !UPT ;  /* 0x0000002fff0b7290 */ /* 0x000fe800087fe4ff */
[----:B------:R-:W-:Y:S03]  /*6000*/  R2UR UR4, R109 ;  /* 0x000000006d0472ca */ /* 0x000fe600000e0000 */
[----:B------:R-:W-:Y:S02]  /*6010*/  USHF.L.U32 UR5, UR9, 0x6, URZ ;  /* 0x0000000609057899 */ /* 0x000fe400080006ff */
[----:B------:R-:W-:Y:S09]  /*6020*/  USHF.L.U32 UR6, UR8, 0x6, URZ ;  /* 0x0000000608067899 */ /* 0x000ff200080006ff */
[----:B------:R3:W-:Y:S01]  /*6030*/  UTMASTG.3D [UR4], [UR10] ;  /* 0x000000040a0073b5 */ /* 0x0007e20008010000 */
[----:B------:R0:W-:Y:S01]  /*6040*/  UTMACMDFLUSH ;  /* 0x00000000000079b7 */ /* 0x0001e20000000000 */
[----:B---3--:R-:W-:Y:S04]  /*6050*/  DEPBAR.LE SB0, 0x0 ;  /* 0x000080000000791a */ /* 0x008fe80000000000 */
.L_x_93:
[----:B------:R-:W-:Y:S05]  /*6060*/  BSYNC.RECONVERGENT B0 ;  /* 0x0000000000007941 */ /* 0x000fea0003800200 */
.L_x_92:
[----:B------:R-:W-:Y:S01]  /*6070*/  BAR.SYNC.DEFER_BLOCKING 0x1, 0x80 ;  /* 0x0042000000007b1d */ /* 0x000fe20000010000 */
[----:B------:R-:W-:Y:S01]  /*6080*/  ISETP.NE.AND P2, PT, R110, RZ, PT ;  /* 0x000000ff6e00720c */ /* 0x000fe20003f45270 */
[----:B------:R-:W-:Y:S01]  /*6090*/  IMAD.IADD R91, R43, 0x1, R79 ;  /* 0x000000012b5b7824 */ /* 0x000fe200078e024f */
[----:B------:R-:W-:Y:S01]  /*60a0*/  ISETP.NE.AND P0, PT, R111, 0x2, PT ;  /* 0x000000026f00780c */ /* 0x000fe20003f05270 */
[----:B------:R-:W-:Y:S01]  /*60b0*/  IMAD.IADD R97, R45, 0x1, R90 ;  /* 0x000000012d617824 */ /* 0x000fe200078e025a */
[----:B------:R-:W-:Y:S02]  /*60c0*/  ISETP.NE.AND P1, PT, R116, 0x4, PT ;  /* 0x000000047400780c */ /* 0x000fe40003f25270 */
[----:B------:R-:W-:Y:S02]  /*60d0*/  SEL R0, RZ, 0x1, P0 ;  /* 0x00000001ff007807 */ /* 0x000fe40000000000 */
[----:B------:R-:W-:Y:S02]  /*60e0*/  SEL R3, RZ, 0x1, P1 ;  /* 0x00000001ff037807 */ /* 0x000fe40000800000 */
[----:B------:R-:W-:Y:S02]  /*60f0*/  LOP3.LUT R107, R107, R0, RZ, 0x3c, !PT ;  /* 0x000000006b6b7212 */ /* 0x000fe400078e3cff */
[----:B------:R-:W-:Y:S02]  /*6100*/  LOP3.LUT R108, R108, R3, RZ, 0x3c, !PT ;  /* 0x000000036c6c7212 */ /* 0x000fe400078e3cff */
[----:B------:R-:W-:Y:S02]  /*6110*/  @P2 R2UR UR36, R105 ;  /* 0x00000000692422ca */ /* 0x000fe400000e0000 */
[----:B------:R-:W-:Y:S02]  /*6120*/  SEL R111, R111, RZ, P0 ;  /* 0x000000ff6f6f7207 */ /* 0x000fe40000000000 */
[----:B------:R-:W-:Y:S01]  /*6130*/  SEL R44, R116, RZ, P1 ;  /* 0x000000ff742c7207 */ /* 0x000fe20000800000 */
[----:B------:R-:W-:Y:S10]  /*6140*/  @P2 BRA `(.L_x_94) ;  /* 0xffffffe400842947 */ /* 0x000ff4000383ffff */
[----:B------:R-:W-:Y:S05]  /*6150*/  EXIT ;  /* 0x000000000000794d */ /* 0x000fea0003800000 */
.L_x_19:
[----:B--2---:R2:W1:Y:S02]  /*6160*/  SYNCS.PHASECHK.TRANS64.TRYWAIT P0, [R3+URZ+0xd0], R2 ;  /* 0x0000d002030075a7 */ /* 0x00446400080011ff */
[----:B-1----:R-:W-:Y:S05]  /*6170*/  @!P0 NANOSLEEP.SYNCS 0x989680 ;  /* 0x009896800000895d */ /* 0x002fea0003900000 */
[----:B------:R-:W1:Y:S02]  /*6180*/  @!P0 SYNCS.PHASECHK.TRANS64 P0, [R3+URZ+0xd0], R2 ;  /* 0x0000d002030085a7 */ /* 0x000e6400080010ff */
[----:B-1----:R-:W-:Y:S05]  /*6190*/  @!P0 BRA `(.L_x_19) ;  /* 0xfffffffc00f08947 */ /* 0x002fea000383ffff */
[----:B------:R-:W-:Y:S05]  /*61a0*/  BRA `(.L_x_95) ;  /* 0xffffffb000f47947 */ /* 0x000fea000383ffff */
.L_x_22:
[----:B-1----:R-:W-:-:S07]  /*61b0*/  MOV R2, UR33 ;  /* 0x0000002100027c02 */ /* 0x002fce0008000f00 */
.L_x_96:
[----:B-1----:R1:W2:Y:S02]  /*61c0*/  SYNCS.PHASECHK.TRANS64.TRYWAIT P0, [R2+URZ+0x20], R5 ;  /* 0x00002005020075a7 */ /* 0x0022a400080011ff */
[----:B--2---:R-:W-:Y:S05]  /*61d0*/  @!P0 NANOSLEEP.SYNCS 0x989680 ;  /* 0x009896800000895d */ /* 0x004fea0003900000 */
[----:B------:R-:W2:Y:S02]  /*61e0*/  @!P0 SYNCS.PHASECHK.TRANS64 P0, [R2+URZ+0x20], R5 ;  /* 0x00002005020085a7 */ /* 0x000ea400080010ff */
[----:B--2---:R-:W-:Y:S05]  /*61f0*/  @!P0 BRA `(.L_x_96) ;  /* 0xfffffffc00f08947 */ /* 0x004fea000383ffff */
[----:B------:R-:W-:Y:S05]  /*6200*/  BRA `(.L_x_21) ;  /* 0xffffffb400447947 */ /* 0x000fea000383ffff */
.L_x_28:
[----:B-1----:R-:W-:-:S07]  /*6210*/  MOV R2, UR17 ;  /* 0x0000001100027c02 */ /* 0x002fce0008000f00 */
.L_x_97:
[----:B-1----:R1:W2:Y:S02]  /*6220*/  SYNCS.PHASECHK.TRANS64.TRYWAIT P0, [R2+URZ+0x20], R5 ;  /* 0x00002005020075a7 */ /* 0x0022a400080011ff */
[----:B--2---:R-:W-:Y:S05]  /*6230*/  @!P0 NANOSLEEP.SYNCS 0x989680 ;  /* 0x009896800000895d */ /* 0x004fea0003900000 */
[----:B------:R-:W2:Y:S02]  /*6240*/  @!P0 SYNCS.PHASECHK.TRANS64 P0, [R2+URZ+0x20], R5 ;  /* 0x00002005020085a7 */ /* 0x000ea400080010ff */
[----:B--2---:R-:W-:Y:S05]  /*6250*/  @!P0 BRA `(.L_x_97) ;  /* 0xfffffffc00f08947 */ /* 0x004fea000383ffff */
[----:B------:R-:W-:Y:S05]  /*6260*/  BRA `(.L_x_27) ;  /* 0xffffffb400e87947 */ /* 0x000fea000383ffff */
.L_x_32:
[----:B-1----:R1:W2:Y:S02]  /*6270*/  SYNCS.PHASECHK.TRANS64.TRYWAIT P0, [R2+URZ+0x60], R3 ;  /* 0x00006003020075a7 */ /* 0x0022a400080011ff */
[----:B--2---:R-:W-:Y:S05]  /*6280*/  @!P0 NANOSLEEP.SYNCS 0x989680 ;  /* 0x009896800000895d */ /* 0x004fea0003900000 */
[----:B------:R-:W2:Y:S02]  /*6290*/  @!P0 SYNCS.PHASECHK.TRANS64 P0, [R2+URZ+0x60], R3 ;  /* 0x00006003020085a7 */ /* 0x000ea400080010ff */
[----:B--2---:R-:W-:Y:S05]  /*62a0*/  @!P0 BRA `(.L_x_32) ;  /* 0xfffffffc00f08947 */ /* 0x004fea000383ffff */
[----:B------:R-:W-:Y:S05]  /*62b0*/  BRA `(.L_x_98) ;  /* 0xffffffb800747947 */ /* 0x000fea000383ffff */
.L_x_36:
[----:B----4-:R-:W-:-:S07]  /*62c0*/  MOV R0, UR5 ;  /* 0x0000000500007c02 */ /* 0x010fce0008000f00 */
.L_x_99:
[----:B-1----:R1:W2:Y:S02]  /*62d0*/  SYNCS.PHASECHK.TRANS64.TRYWAIT P0, [R0+URZ], R3 ;  /* 0x00000003000075a7 */ /* 0x0022a400080011ff */
[----:B--2---:R-:W-:Y:S05]  /*62e0*/  @!P0 NANOSLEEP.SYNCS 0x989680 ;  /* 0x009896800000895d */ /* 0x004fea0003900000 */
[----:B------:R-:W2:Y:S02]  /*62f0*/  @!P0 SYNCS.PHASECHK.TRANS64 P0, [R0+URZ], R3 ;  /* 0x00000003000085a7 */ /* 0x000ea400080010ff */
[----:B--2---:R-:W-:Y:S05]  /*6300*/  @!P0 BRA `(.L_x_99) ;  /* 0xfffffffc00f08947 */ /* 0x004fea000383ffff */
[----:B------:R-:W-:Y:S05]  /*6310*/  BRA `(.L_x_100) ;  /* 0xffffffbc00e47947 */ /* 0x000fea000383ffff */
.L_x_37:
[----:B----4-:R-:W-:-:S07]  /*6320*/  MOV R0, UR5 ;  /* 0x0000000500007c02 */ /* 0x010fce0008000f00 */
.L_x_101:
[----:B-1----:R1:W2:Y:S02]  /*6330*/  SYNCS.PHASECHK.TRANS64.TRYWAIT P0, [R0+URZ], R3 ;  /* 0x00000003000075a7 */ /* 0x0022a400080011ff */
[----:B--2---:R-:W-:Y:S05]  /*6340*/  @!P0 NANOSLEEP.SYNCS 0x989680 ;  /* 0x009896800000895d */ /* 0x004fea0003900000 */
[----:B------:R-:W2:Y:S02]  /*6350*/  @!P0 SYNCS.PHASECHK.TRANS64 P0, [R0+URZ], R3 ;  /* 0x00000003000085a7 */ /* 0x000ea400080010ff */
[----:B--2---:R-:W-:Y:S05]  /*6360*/  @!P0 BRA `(.L_x_101) ;  /* 0xfffffffc00f08947 */ /* 0x004fea000383ffff */
[----:B------:R-:W-:Y:S05]  /*6370*/  BRA `(.L_x_102) ;  /* 0xffffffbc00f07947 */ /* 0x000fea000383ffff */
.L_x_38:
[----:B----4-:R-:W-:-:S07]  /*6380*/  MOV R0, UR5 ;  /* 0x0000000500007c02 */ /* 0x010fce0008000f00 */
.L_x_103:
[----:B-1----:R1:W2:Y:S02]  /*6390*/  SYNCS.PHASECHK.TRANS64.TRYWAIT P0, [R0+URZ], R3 ;  /* 0x00000003000075a7 */ /* 0x0022a400080011ff */
[----:B--2---:R-:W-:Y:S05]  /*63a0*/  @!P0 NANOSLEEP.SYNCS 0x989680 ;  /* 0x009896800000895d */ /* 0x004fea0003900000 */
[----:B------:R-:W2:Y:S02]  /*63b0*/  @!P0 SYNCS.PHASECHK.TRANS64 P0, [R0+URZ], R3 ;  /* 0x00000003000085a7 */ /* 0x000ea400080010ff */
[----:B--2---:R-:W-:Y:S05]  /*63c0*/  @!P0 BRA `(.L_x_103) ;  /* 0xfffffffc00f08947 */ /* 0x004fea000383ffff */
[----:B------:R-:W-:Y:S05]  /*63d0*/  BRA `(.L_x_104) ;  /* 0xffffffbc00fc7947 */ /* 0x000fea000383ffff */
.L_x_41:
[----:B-1----:R1:W2:Y:S02]  /*63e0*/  SYNCS.PHASECHK.TRANS64.TRYWAIT P0, [R0+URZ+0xc0], R5 ;  /* 0x0000c005000075a7 */ /* 0x0022a400080011ff */
[----:B--2---:R-:W-:Y:S05]  /*63f0*/  @!P0 NANOSLEEP.SYNCS 0x989680 ;  /* 0x009896800000895d */ /* 0x004fea0003900000 */
[----:B------:R-:W2:Y:S02]  /*6400*/  @!P0 SYNCS.PHASECHK.TRANS64 P0, [R0+URZ+0xc0], R5 ;  /* 0x0000c005000085a7 */ /* 0x000ea400080010ff */
[----:B--2---:R-:W-:Y:S05]  /*6410*/  @!P0 BRA `(.L_x_41) ;  /* 0xfffffffc00f08947 */ /* 0x004fea000383ffff */
[----:B------:R-:W-:Y:S05]  /*6420*/  BRA `(.L_x_105) ;  /* 0xffffffc000587947 */ /* 0x000fea000383ffff */
.L_x_42:
[----:B------:R-:W-:-:S07]  /*6430*/  MOV R0, UR5 ;  /* 0x0000000500007c02 */ /* 0x000fce0008000f00 */
.L_x_106:
[----:B-1----:R1:W2:Y:S02]  /*6440*/  SYNCS.PHASECHK.TRANS64.TRYWAIT P0, [R0+URZ+0x70], R5 ;  /* 0x00007005000075a7 */ /* 0x0022a400080011ff */
[----:B--2---:R-:W-:Y:S05]  /*6450*/  @!P0 NANOSLEEP.SYNCS 0x989680 ;  /* 0x009896800000895d */ /* 0x004fea0003900000 */
[----:B------:R-:W2:Y:S02]  /*6460*/  @!P0 SYNCS.PHASECHK.TRANS64 P0, [R0+URZ+0x70], R5 ;  /* 0x00007005000085a7 */ /* 0x000ea400080010ff */
[----:B--2---:R-:W-:Y:S05]  /*6470*/  @!P0 BRA `(.L_x_106) ;  /* 0xfffffffc00f08947 */ /* 0x004fea000383ffff */
[----:B------:R-:W-:Y:S05]  /*6480*/  BRA `(.L_x_107) ;  /* 0xffffffc000687947 */ /* 0x000fea000383ffff */
.L_x_43:
[----:B-1----:R1:W2:Y:S02]  /*6490*/  SYNCS.PHASECHK.TRANS64.TRYWAIT P1, [R0+URZ+0x60], R5 ;  /* 0x00006005000075a7 */ /* 0x0022a400080211ff */
[----:B--2---:R-:W-:Y:S05]  /*64a0*/  @!P1 NANOSLEEP.SYNCS 0x989680 ;  /* 0x009896800000995d */ /* 0x004fea0003900000 */
[----:B------:R-:W2:Y:S02]  /*64b0*/  @!P1 SYNCS.PHASECHK.TRANS64 P1, [R0+URZ+0x60], R5 ;  /* 0x00006005000095a7 */ /* 0x000ea400080210ff */
[----:B--2---:R-:W-:Y:S05]  /*64c0*/  @!P1 BRA `(.L_x_43) ;  /* 0xfffffffc00f09947 */ /* 0x004fea000383ffff */
[----:B------:R-:W-:Y:S05]  /*64d0*/  BRA `(.L_x_108) ;  /* 0xffffffc000987947 */ /* 0x000fea000383ffff */
.L_x_46:
[----:B------:R-:W-:-:S07]  /*64e0*/  MOV R0, UR5 ;  /* 0x0000000500007c02 */ /* 0x000fce0008000f00 */
.L_x_109:
[----:B-1----:R1:W2:Y:S02]  /*64f0*/  SYNCS.PHASECHK.TRANS64.TRYWAIT P0, [R0+URZ+0x70], R3 ;  /* 0x00007003000075a7 */ /* 0x0022a400080011ff */
[----:B--2---:R-:W-:Y:S05]  /*6500*/  @!P0 NANOSLEEP.SYNCS 0x989680 ;  /* 0x009896800000895d */ /* 0x004fea0003900000 */
[----:B------:R-:W2:Y:S02]  /*6510*/  @!P0 SYNCS.PHASECHK.TRANS64 P0, [R0+URZ+0x70], R3 ;  /* 0x00007003000085a7 */ /* 0x000ea400080010ff */
[----:B--2---:R-:W-:Y:S05]  /*6520*/  @!P0 BRA `(.L_x_109) ;  /* 0xfffffffc00f08947 */ /* 0x004fea000383ffff */
[----:B------:R-:W-:Y:S05]  /*6530*/  BRA `(.L_x_45) ;  /* 0xffffffc000ec7947 */ /* 0x000fea000383ffff */
.L_x_53:
[----:B-1----:R1:W2:Y:S02]  /*6540*/  SYNCS.PHASECHK.TRANS64.TRYWAIT P1, [R0+URZ+0x60], R5 ;  /* 0x00006005000075a7 */ /* 0x0022a400080211ff */
[----:B--2---:R-:W-:Y:S05]  /*6550*/  @!P1 NANOSLEEP.SYNCS 0x989680 ;  /* 0x009896800000995d */ /* 0x004fea0003900000 */
[----:B------:R-:W2:Y:S02]  /*6560*/  @!P1 SYNCS.PHASECHK.TRANS64 P1, [R0+URZ+0x60], R5 ;  /* 0x00006005000095a7 */ /* 0x000ea400080210ff */
[----:B--2---:R-:W-:Y:S05]  /*6570*/  @!P1 BRA `(.L_x_53) ;  /* 0xfffffffc00f09947 */ /* 0x004fea000383ffff */
[----:B------:R-:W-:Y:S05]  /*6580*/  BRA `(.L_x_110) ;  /* 0xffffffc8005c7947 */ /* 0x000fea000383ffff */
.L_x_54:
[----:B------:R-:W-:-:S07]  /*6590*/  MOV R3, UR7 ;  /* 0x0000000700037c02 */ /* 0x000fce0008000f00 */
.L_x_111:
[----:B-1----:R1:W2:Y:S02]  /*65a0*/  SYNCS.PHASECHK.TRANS64.TRYWAIT P0, [R3+URZ+0xa0], R0 ;  /* 0x0000a000030075a7 */ /* 0x0022a400080011ff */
[----:B--2---:R-:W-:Y:S05]  /*65b0*/  @!P0 NANOSLEEP.SYNCS 0x989680 ;  /* 0x009896800000895d */ /* 0x004fea0003900000 */
[----:B------:R-:W2:Y:S02]  /*65c0*/  @!P0 SYNCS.PHASECHK.TRANS64 P0, [R3+URZ+0xa0], R0 ;  /* 0x0000a000030085a7 */ /* 0x000ea400080010ff */
[----:B--2---:R-:W-:Y:S05]  /*65d0*/  @!P0 BRA `(.L_x_111) ;  /* 0xfffffffc00f08947 */ /* 0x004fea000383ffff */
[----:B------:R-:W-:Y:S05]  /*65e0*/  BRA `(.L_x_112) ;  /* 0xffffffc800ac7947 */ /* 0x000fea000383ffff */
.L_x_57:
[----:B------:R-:W-:Y:S07]  /*65f0*/  MOV R0, UR6 ;  /* 0x0000000600007c02 */ /* 0x000fee0008000f00 */
.L_x_113:
[----:B-1----:R1:W2:Y:S02]  /*6600*/  SYNCS.PHASECHK.TRANS64.TRYWAIT P0, [R0+URZ], R3 ;  /* 0x00000003000075a7 */ /* 0x0022a400080011ff */
[----:B--2---:R-:W-:Y:S05]  /*6610*/  @!P0 NANOSLEEP.SYNCS 0x989680 ;  /* 0x009896800000895d */ /* 0x004fea0003900000 */
[----:B------:R-:W2:Y:S02]  /*6620*/  @!P0 SYNCS.PHASECHK.TRANS64 P0, [R0+URZ], R3 ;  /* 0x00000003000085a7 */ /* 0x000ea400080010ff */
[----:B--2---:R-:W-:Y:S05]  /*6630*/  @!P0 BRA `(.L_x_113) ;  /* 0xfffffffc00f08947 */ /* 0x004fea000383ffff */
[----:B------:R-:W-:Y:S05]  /*6640*/  BRA `(.L_x_56) ;  /* 0xffffffc800c87947 */ /* 0x000fea000383ffff */
.L_x_60:
[----:B------:R-:W-:-:S07]  /*6650*/  MOV R0, UR6 ;  /* 0x0000000600007c02 */ /* 0x000fce0008000f00 */
.L_x_114:
[----:B--2---:R2:W4:Y:S02]  /*6660*/  SYNCS.PHASECHK.TRANS64.TRYWAIT P0, [R0+URZ], R3 ;  /* 0x00000003000075a7 */ /* 0x00452400080011ff */
[----:B----4-:R-:W-:Y:S05]  /*6670*/  @!P0 NANOSLEEP.SYNCS 0x989680 ;  /* 0x009896800000895d */ /* 0x010fea0003900000 */
[----:B------:R-:W4:Y:S02]  /*6680*/  @!P0 SYNCS.PHASECHK.TRANS64 P0, [R0+URZ], R3 ;  /* 0x00000003000085a7 */ /* 0x000f2400080010ff */
[----:B----4-:R-:W-:Y:S05]  /*6690*/  @!P0 BRA `(.L_x_114) ;  /* 0xfffffffc00f08947 */ /* 0x010fea000383ffff */
[----:B------:R-:W-:Y:S05]  /*66a0*/  BRA `(.L_x_115) ;  /* 0xffffffcc00a47947 */ /* 0x000fea000383ffff */
.L_x_61:
[----:B------:R-:W-:-:S07]  /*66b0*/  MOV R0, UR6 ;  /* 0x0000000600007c02 */ /* 0x000fce0008000f00 */
.L_x_116:
[----:B-1----:R1:W2:Y:S02]  /*66c0*/  SYNCS.PHASECHK.TRANS64.TRYWAIT P0, [R0+URZ], R3 ;  /* 0x00000003000075a7 */ /* 0x0022a400080011ff */
[----:B--2---:R-:W-:Y:S05]  /*66d0*/  @!P0 NANOSLEEP.SYNCS 0x989680 ;  /* 0x009896800000895d */ /* 0x004fea0003900000 */
[----:B------:R-:W2:Y:S02]  /*66e0*/  @!P0 SYNCS.PHASECHK.TRANS64 P0, [R0+URZ], R3 ;  /* 0x00000003000085a7 */ /* 0x000ea400080010ff */
[----:B--2---:R-:W-:Y:S05]  /*66f0*/  @!P0 BRA `(.L_x_116) ;  /* 0xfffffffc00f08947 */ /* 0x004fea000383ffff */
[----:B------:R-:W-:Y:S05]  /*6700*/  BRA `(.L_x_117) ;  /* 0xffffffcc00b07947 */ /* 0x000fea000383ffff */
.L_x_62:
[----:B------:R-:W-:-:S07]  /*6710*/  MOV R0, UR6 ;  /* 0x0000000600007c02 */ /* 0x000fce0008000f00 */
.L_x_118:
[----:B-1----:R1:W2:Y:S02]  /*6720*/  SYNCS.PHASECHK.TRANS64.TRYWAIT P0, [R0+URZ], R3 ;  /* 0x00000003000075a7 */ /* 0x0022a400080011ff */
[----:B--2---:R-:W-:Y:S05]  /*6730*/  @!P0 NANOSLEEP.SYNCS 0x989680 ;  /* 0x009896800000895d */ /* 0x004fea0003900000 */
[----:B------:R-:W2:Y:S02]  /*6740*/  @!P0 SYNCS.PHASECHK.TRANS64 P0, [R0+URZ], R3 ;  /* 0x00000003000085a7 */ /* 0x000ea400080010ff */
[----:B--2---:R-:W-:Y:S05]  /*6750*/  @!P0 BRA `(.L_x_118) ;  /* 0xfffffffc00f08947 */ /* 0x004fea000383ffff */
[----:B------:R-:W-:Y:S05]  /*6760*/  BRA `(.L_x_119) ;  /* 0xffffffcc00bc7947 */ /* 0x000fea000383ffff */
.L_x_63:
[----:B------:R-:W-:-:S07]  /*6770*/  MOV R0, UR7 ;  /* 0x0000000700007c02 */ /* 0x000fce0008000f00 */
.L_x_120:
[----:B-1----:R1:W2:Y:S02]  /*6780*/  SYNCS.PHASECHK.TRANS64.TRYWAIT P0, [R0+URZ], R3 ;  /* 0x00000003000075a7 */ /* 0x0022a400080011ff */
[----:B--2---:R-:W-:Y:S05]  /*6790*/  @!P0 NANOSLEEP.SYNCS 0x989680 ;  /* 0x009896800000895d */ /* 0x004fea0003900000 */
[----:B------:R-:W2:Y:S02]  /*67a0*/  @!P0 SYNCS.PHASECHK.TRANS64 P0, [R0+URZ], R3 ;  /* 0x00000003000085a7 */ /* 0x000ea400080010ff */
[----:B--2---:R-:W-:Y:S05]  /*67b0*/  @!P0 BRA `(.L_x_120) ;  /* 0xfffffffc00f08947 */ /* 0x004fea000383ffff */
[----:B------:R-:W-:Y:S05]  /*67c0*/  BRA `(.L_x_121) ;  /* 0xffffffcc00c87947 */ /* 0x000fea000383ffff */
.L_x_68:
[----:B---3--:R3:W1:Y:S02]  /*67d0*/  SYNCS.PHASECHK.TRANS64.TRYWAIT P0, [R0+URZ+0x60], R3 ;  /* 0x00006003000075a7 */ /* 0x00866400080011ff */
[----:B-1----:R-:W-:Y:S05]  /*67e0*/  @!P0 NANOSLEEP.SYNCS 0x989680 ;  /* 0x009896800000895d */ /* 0x002fea0003900000 */
[----:B------:R-:W1:Y:S02]  /*67f0*/  @!P0 SYNCS.PHASECHK.TRANS64 P0, [R0+URZ+0x60], R3 ;  /* 0x00006003000085a7 */ /* 0x000e6400080010ff */
[----:B-1----:R-:W-:Y:S05]  /*6800*/  @!P0 BRA `(.L_x_68) ;  /* 0xfffffffc00f08947 */ /* 0x002fea000383ffff */
[----:B------:R-:W-:Y:S05]  /*6810*/  BRA `(.L_x_122) ;  /* 0xffffffd000c47947 */ /* 0x000fea000383ffff */
.L_x_71:
[----:B------:R-:W-:Y:S07]  /*6820*/  MOV R0, UR6 ;  /* 0x0000000600007c02 */ /* 0x000fee0008000f00 */
.L_x_123:
[----:B-1----:R1:W3:Y:S02]  /*6830*/  SYNCS.PHASECHK.TRANS64.TRYWAIT P0, [R0+URZ+0x58], R3 ;  /* 0x00005803000075a7 */ /* 0x0022e400080011ff */
[----:B---3--:R-:W-:Y:S05]  /*6840*/  @!P0 NANOSLEEP.SYNCS 0x989680 ;  /* 0x009896800000895d */ /* 0x008fea0003900000 */
[----:B------:R-:W3:Y:S02]  /*6850*/  @!P0 SYNCS.PHASECHK.TRANS64 P0, [R0+URZ+0x58], R3 ;  /* 0x00005803000085a7 */ /* 0x000ee400080010ff */
[----:B---3--:R-:W-:Y:S05]  /*6860*/  @!P0 BRA `(.L_x_123) ;  /* 0xfffffffc00f08947 */ /* 0x008fea000383ffff */
[----:B------:R-:W-:Y:S05]  /*6870*/  BRA `(.L_x_70) ;  /* 0xffffffd400b07947 */ /* 0x000fea000383ffff */
.L_x_74:
[----:B------:R-:W-:Y:S07]  /*6880*/  MOV R3, UR6 ;  /* 0x0000000600037c02 */ /* 0x000fee0008000f00 */
.L_x_124:
[----:B-1----:R1:W2:Y:S02]  /*6890*/  SYNCS.PHASECHK.TRANS64.TRYWAIT P2, [R3+URZ+0x48], R26 ;  /* 0x0000481a030075a7 */ /* 0x0022a400080411ff */
[----:B--2---:R-:W-:Y:S05]  /*68a0*/  @!P2 NANOSLEEP.SYNCS 0x989680 ;  /* 0x009896800000a95d */ /* 0x004fea0003900000 */
[----:B------:R-:W2:Y:S02]  /*68b0*/  @!P2 SYNCS.PHASECHK.TRANS64 P2, [R3+URZ+0x48], R26 ;  /* 0x0000481a0300a5a7 */ /* 0x000ea400080410ff */
[----:B--2---:R-:W-:Y:S05]  /*68c0*/  @!P2 BRA `(.L_x_124) ;  /* 0xfffffffc00f0a947 */ /* 0x004fea000383ffff */
[----:B------:R-:W-:Y:S05]  /*68d0*/  BRA `(.L_x_125) ;  /* 0xffffffd800447947 */ /* 0x000fea000383ffff */
.L_x_77:
[----:B--2---:R2:W4:Y:S02]  /*68e0*/  SYNCS.PHASECHK.TRANS64.TRYWAIT P0, [R0+URZ+0x60], R3 ;  /* 0x00006003000075a7 */ /* 0x00452400080011ff */
[----:B----4-:R-:W-:Y:S05]  /*68f0*/  @!P0 NANOSLEEP.SYNCS 0x989680 ;  /* 0x009896800000895d */ /* 0x010fea0003900000 */
[----:B------:R-:W4:Y:S02]  /*6900*/  @!P0 SYNCS.PHASECHK.TRANS64 P0, [R0+URZ+0x60], R3 ;  /* 0x00006003000085a7 */ /* 0x000f2400080010ff */
[----:B----4-:R-:W-:Y:S05]  /*6910*/  @!P0 BRA `(.L_x_77) ;  /* 0xfffffffc00f08947 */ /* 0x010fea000383ffff */
[----:B------:R-:W-:Y:S05]  /*6920*/  BRA `(.L_x_126) ;  /* 0xffffffdc00a07947 */ /* 0x000fea000383ffff */
.L_x_88:
[----:B-1----:R-:W-:Y:S04]  /*6930*/  MOV R0, UR43 ;  /* 0x0000002b00007c02 */ /* 0x002fe80008000f00 */
[----:B------:R1:W2:Y:S03]  /*6940*/  SYNCS.PHASECHK.TRANS64.TRYWAIT P1, [R0+URZ+0x40], R3 ;  /* 0x00004003000075a7 */ /* 0x0002a600080211ff */
[----:B--2---:R-:W-:Y:S05]  /*6950*/  @!P1 NANOSLEEP.SYNCS 0x989680 ;  /* 0x009896800000995d */ /* 0x004fea0003900000 */
[----:B------:R-:W2:Y:S02]  /*6960*/  @!P1 SYNCS.PHASECHK.TRANS64 P1, [R0+URZ+0x40], R3 ;  /* 0x00004003000095a7 */ /* 0x000ea400080210ff */
[----:B--2---:R-:W-:Y:S05]  /*6970*/  @!P1 BRA `(.L_x_88) ;  /* 0xfffffffc00ec9947 */ /* 0x004fea000383ffff */
[----:B------:R-:W-:Y:S05]  /*6980*/  BRA `(.L_x_87) ;  /* 0xffffffe800947947 */ /* 0x000fea000383ffff */
.L_x_90:
[----:B-1----:R1:W4:Y:S02]  /*6990*/  SYNCS.PHASECHK.TRANS64.TRYWAIT P1, [R92+URZ+0x80], R7 ;  /* 0x000080075c0075a7 */ /* 0x00232400080211ff */
[----:B----4-:R-:W-:Y:S05]  /*69a0*/  @!P1 NANOSLEEP.SYNCS 0x989680 ;  /* 0x009896800000995d */ /* 0x010fea0003900000 */
[----:B------:R-:W4:Y:S02]  /*69b0*/  @!P1 SYNCS.PHASECHK.TRANS64 P1, [R92+URZ+0x80], R7 ;  /* 0x000080075c0095a7 */ /* 0x000f2400080210ff */
[----:B----4-:R-:W-:Y:S05]  /*69c0*/  @!P1 BRA `(.L_x_90) ;  /* 0xfffffffc00f09947 */ /* 0x010fea000383ffff */
[----:B------:R-:W-:Y:S05]  /*69d0*/  BRA `(.L_x_89) ;  /* 0xffffffe800d07947 */ /* 0x000fea000383ffff */
        .weak           $__internal_0_$__cuda_sm10x_tcgen05_guardrail_trap_col_being_dealloced_not_returned_by_alloc
        .type           $__internal_0_$__cuda_sm10x_tcgen05_guardrail_trap_col_being_dealloced_not_returned_by_alloc,@function
        .size           $__internal_0_$__cuda_sm10x_tcgen05_guardrail_trap_col_being_dealloced_not_returned_by_alloc,($__internal_1_$__cuda_sm10x_tcgen05_guardrail_trap_phase_invalid_during_alloc - $__internal_0_$__cuda_sm10x_tcgen05_guardrail_trap_col_being_dealloced_not_returned_by_alloc)
$__internal_0_$__cuda_sm10x_tcgen05_guardrail_trap_col_being_dealloced_not_returned_by_alloc:
[----:B------:R-:W-:Y:S05]  /*69e0*/  BPT.TRAP 0x1 ;  /* 0x000000040000795c */ /* 0x000fea0000300000 */
[----:B------:R-:W-:-:S04]  /*69f0*/  HFMA2 R3, -RZ, RZ, 0, 0 ;  /* 0x00000000ff037431 */ /* 0x000fc800000001ff */
[----:B------:R-:W-:Y:S05]  /*6a00*/  RET.REL.NODEC R2 `(_ZN7cutlass13device_kernelINS_4gemm6kernel13GemmUniversalIN4cute5tupleIJiiiiEEENS1_10collective13CollectiveMmaINS1_35MainloopSm100TmaUmmaWarpSpecializedILi4ELi2ELi4ENS5_IJNS4_1CILi1EEESB_SB_EEEEENS5_IJNSA_ILi64EEESE_NSA_ILi128EEEEEENS_12float_e5m2_tENS5_IJlSB_lEEESH_SI_NS4_8TiledMMAINS4_8MMA_AtomIJNS4_10MMA_TraitsINS4_19SM100_MMA_F8F6F4_SSEJSH_SH_fSE_SE_NS4_17integral_constantINS4_4UMMA5MajorELSP_0EEESQ_NSN_INSO_7ScaleInELSR_0EEESS_EEEEEENS4_6LayoutISC_NS5_IJNSA_ILi0EEESW_SW_EEEEENS5_IJNS4_10UnderscoreESZ_SZ_EEEEENS4_13SM90_TMA_LOADENS4_14ComposedLayoutINS4_7SwizzleILi3ELi4ELi3EEENS4_18smem_ptr_flag_bitsILi8EEENSV_INS5_IJNSA_ILi8EEESF_EEENS5_IJSF_SB_EEEEEEEvNS4_8identityES12_S1C_vS1D_EENS_8epilogue10collective18CollectiveEpilogueINS1F_23Sm100TmaWarpSpecializedILi1ELi1ELi32ELb0ELb0EEEJSG_NS5_IJNSV_ISE_SB_EES1K_EEESH_SI_SH_SI_NS1F_6fusion15FusionCallbacksIS1J_NS1M_17LinearCombinationISH_fSH_fLNS_15FloatRoundStyleE2EEESG_S1L_JEEENS4_5SM1004TMEM4LOAD26SM100_TMEM_LOAD_16dp32b32xES12_NS13_INS14_ILi2ELi4ELi3EEES17_NSV_INS5_IJS18_SE_EEENS5_IJSE_SB_EEEEEEENS4_39AutoVectorizingCopyWithAssumedAlignmentILi128EEENS4_14SM90_TMA_STOREES20_S22_S22_EEEvvEEEEvNT_6ParamsE) ;  /* 0xffffff94027c7950 */ /* 0x000fea0003c3ffff */
        .weak           $__internal_1_$__cuda_sm10x_tcgen05_guardrail_trap_phase_invalid_during_alloc
        .type           $__internal_1_$__cuda_sm10x_tcgen05_guardrail_trap_phase_invalid_during_alloc,@function
        .size           $__internal_1_$__cuda_sm10x_tcgen05_guardrail_trap_phase_invalid_during_alloc,($__internal_2_$__cuda_sm10x_tcgen05_guardrail_trap_unallocated_columns_being_dealloced - $__internal_1_$__cuda_sm10x_tcgen05_guardrail_trap_phase_invalid_during_alloc)
$__internal_1_$__cuda_sm10x_tcgen05_guardrail_trap_phase_invalid_during_alloc:
[----:B------:R-:W-:Y:S05]  /*6a10*/  BPT.TRAP 0x1 ;  /* 0x000000040000795c */ /* 0x000fea0000300000 */
[----:B------:R-:W-:-:S04]  /*6a20*/  MOV R3, 0x0 ;  /* 0x0000000000037802 */ /* 0x000fc80000000f00 */
[----:B------:R-:W-:Y:S05]  /*6a30*/  RET.REL.NODEC R2 `(_ZN7cutlass13device_kernelINS_4gemm6kernel13GemmUniversalIN4cute5tupleIJiiiiEEENS1_10collective13CollectiveMmaINS1_35MainloopSm100TmaUmmaWarpSpecializedILi4ELi2ELi4ENS5_IJNS4_1CILi1EEESB_SB_EEEEENS5_IJNSA_ILi64EEESE_NSA_ILi128EEEEEENS_12float_e5m2_tENS5_IJlSB_lEEESH_SI_NS4_8TiledMMAINS4_8MMA_AtomIJNS4_10MMA_TraitsINS4_19SM100_MMA_F8F6F4_SSEJSH_SH_fSE_SE_NS4_17integral_constantINS4_4UMMA5MajorELSP_0EEESQ_NSN_INSO_7ScaleInELSR_0EEESS_EEEEEENS4_6LayoutISC_NS5_IJNSA_ILi0EEESW_SW_EEEEENS5_IJNS4_10UnderscoreESZ_SZ_EEEEENS4_13SM90_TMA_LOADENS4_14ComposedLayoutINS4_7SwizzleILi3ELi4ELi3EEENS4_18smem_ptr_flag_bitsILi8EEENSV_INS5_IJNSA_ILi8EEESF_EEENS5_IJSF_SB_EEEEEEEvNS4_8identityES12_S1C_vS1D_EENS_8epilogue10collective18CollectiveEpilogueINS1F_23Sm100TmaWarpSpecializedILi1ELi1ELi32ELb0ELb0EEEJSG_NS5_IJNSV_ISE_SB_EES1K_EEESH_SI_SH_SI_NS1F_6fusion15FusionCallbacksIS1J_NS1M_17LinearCombinationISH_fSH_fLNS_15FloatRoundStyleE2EEESG_S1L_JEEENS4_5SM1004TMEM4LOAD26SM100_TMEM_LOAD_16dp32b32xES12_NS13_INS14_ILi2ELi4ELi3EEES17_NSV_INS5_IJS18_SE_EEENS5_IJSE_SB_EEEEEEENS4_39AutoVectorizingCopyWithAssumedAlignmentILi128EEENS4_14SM90_TMA_STOREES20_S22_S22_EEEvvEEEEvNT_6ParamsE) ;  /* 0xffffff9402707950 */ /* 0x000fea0003c3ffff */
        .weak           $__internal_2_$__cuda_sm10x_tcgen05_guardrail_trap_unallocated_columns_being_dealloced
        .type           $__internal_2_$__cuda_sm10x_tcgen05_guardrail_trap_unallocated_columns_being_dealloced,@function
        .size           $__internal_2_$__cuda_sm10x_tcgen05_guardrail_trap_unallocated_columns_being_dealloced,(.L_x_128 - $__internal_2_$__cuda_sm10x_tcgen05_guardrail_trap_unallocated_columns_being_dealloced)
$__internal_2_$__cuda_sm10x_tcgen05_guardrail_trap_unallocated_columns_being_dealloced:
[----:B------:R-:W-:Y:S05]  /*6a40*/  BPT.TRAP 0x1 ;  /* 0x000000040000795c */ /* 0x000fea0000300000 */
[----:B------:R-:W-:-:S04]  /*6a50*/  HFMA2 R3, -RZ, RZ, 0, 0 ;  /* 0x00000000ff037431 */ /* 0x000fc800000001ff */
[----:B------:R-:W-:Y:S05]  /*6a60*/  RET.REL.NODEC R2 `(_ZN7cutlass13device_kernelINS_4gemm6kernel13GemmUniversalIN4cute5tupleIJiiiiEEENS1_10collective13CollectiveMmaINS1_35MainloopSm100TmaUmmaWarpSpecializedILi4ELi2ELi4ENS5_IJNS4_1CILi1EEESB_SB_EEEEENS5_IJNSA_ILi64EEESE_NSA_ILi128EEEEEENS_12float_e5m2_tENS5_IJlSB_lEEESH_SI_NS4_8TiledMMAINS4_8MMA_AtomIJNS4_10MMA_TraitsINS4_19SM100_MMA_F8F6F4_SSEJSH_SH_fSE_SE_NS4_17integral_constantINS4_4UMMA5MajorELSP_0EEESQ_NSN_INSO_7ScaleInELSR_0EEESS_EEEEEENS4_6LayoutISC_NS5_IJNSA_ILi0EEESW_SW_EEEEENS5_IJNS4_10UnderscoreESZ_SZ_EEEEENS4_13SM90_TMA_LOADENS4_14ComposedLayoutINS4_7SwizzleILi3ELi4ELi3EEENS4_18smem_ptr_flag_bitsILi8EEENSV_INS5_IJNSA_ILi8EEESF_EEENS5_IJSF_SB_EEEEEEEvNS4_8identityES12_S1C_vS1D_EENS_8epilogue10collective18CollectiveEpilogueINS1F_23Sm100TmaWarpSpecializedILi1ELi1ELi32ELb0ELb0EEEJSG_NS5_IJNSV_ISE_SB_EES1K_EEESH_SI_SH_SI_NS1F_6fusion15FusionCallbacksIS1J_NS1M_17LinearCombinationISH_fSH_fLNS_15FloatRoundStyleE2EEESG_S1L_JEEENS4_5SM1004TMEM4LOAD26SM100_TMEM_LOAD_16dp32b32xES12_NS13_INS14_ILi2ELi4ELi3EEES17_NSV_INS5_IJS18_SE_EEENS5_IJSE_SB_EEEEEEENS4_39AutoVectorizingCopyWithAssumedAlignmentILi128EEENS4_14SM90_TMA_STOREES20_S22_S22_EEEvvEEEEvNT_6ParamsE) ;  /* 0xffffff9402647950 */ /* 0x000fea0003c3ffff */
.L_x_127:
[----:B------:R-:W-:-:S00]  /*6a70*/  BRA `(.L_x_127) ;  /* 0xfffffffc00fc7947 */ /* 0x000fc0000383ffff */
[----:B------:R-:W-:-:S00]  /*6a80*/  NOP ;  /* 0x0000000000007918 */ /* 0x000fc00000000000 */
[----:B------:R-:W-:-:S00]  /*6a90*/  NOP ;  /* 0x0000000000007918 */ /* 0x000fc00000000000 */
[----:B------:R-:W-:-:S00]  /*6aa0*/  NOP ;  /* 0x0000000000007918 */ /* 0x000fc00000000000 */
[----:B------:R-:W-:-:S00]  /*6ab0*/  NOP ;  /* 0x0000000000007918 */ /* 0x000fc00000000000 */
[----:B------:R-:W-:-:S00]  /*6ac0*/  NOP ;  /* 0x0000000000007918 */ /* 0x000fc00000000000 */
[----:B------:R-:W-:-:S00]  /*6ad0*/  NOP ;  /* 0x0000000000007918 */ /* 0x000fc00000000000 */
[----:B------:R-:W-:-:S00]  /*6ae0*/  NOP ;  /* 0x0000000000007918 */ /* 0x000fc00000000000 */
[----:B------:R-:W-:-:S00]  /*6af0*/  NOP ;  /* 0x0000000000007918 */ /* 0x000fc00000000000 */
.L_x_128:


//--------------------- .nv.global.init           --------------------------
	.section	.nv.global.init,"aw",@progbits
.nv.global.init:
	.type		$str$27,@object
	.size		$str$27,($str$28 - $str$27)
$str$27:
        /*0000*/ 	.byte	0x28, 0x61, 0x64, 0x64, 0x72, 0x65, 0x73, 0x73, 0x20, 0x26, 0x20, 0x6d, 0x61, 0x73, 0x6b, 0x29
        /*0010*/ 	.byte	0x20, 0x3d, 0x3d, 0x20, 0x30, 0x00
	.type		$str$28,@object
	.size		$str$28,($str$26 - $str$28)
$str$28:
        /*0016*/ 	.byte	0x2f, 0x74, 0x6d, 0x70, 0x2f, 0x63, 0x75, 0x74, 0x6c, 0x61, 0x73, 0x73, 0x5f, 0x73, 0x77, 0x65
        /*0026*/ 	.byte	0x65, 0x70, 0x5f, 0x73, 0x72, 0x63, 0x2f, 0x69, 0x6e, 0x63, 0x6c, 0x75, 0x64, 0x65, 0x2f, 0x63
        /*0036*/ 	.byte	0x75, 0x74, 0x65, 0x2f, 0x70, 0x6f, 0x69, 0x6e, 0x74, 0x65, 0x72, 0x5f, 0x66, 0x6c, 0x61, 0x67
        /*0046*/ 	.byte	0x67, 0x65, 0x64, 0x2e, 0x68, 0x70, 0x70, 0x00
	.type		$str$26,@object
	.size		$str$26,($str$25 - $str$26)
$str$26:
        /*004e*/ 	.byte	0x2f, 0x74, 0x6d, 0x70, 0x2f, 0x63, 0x75, 0x74, 0x6c, 0x61, 0x73, 0x73, 0x5f, 0x73, 0x77, 0x65
        /*005e*/ 	.byte	0x65, 0x70, 0x5f, 0x73, 0x72, 0x63, 0x2f, 0x69, 0x6e, 0x63, 0x6c, 0x75, 0x64, 0x65, 0x2f, 0x63
        /*006e*/ 	.byte	0x75, 0x74, 0x65, 0x2f, 0x61, 0x74, 0x6f, 0x6d, 0x2f, 0x63, 0x6f, 0x70, 0x79, 0x5f, 0x74, 0x72
        /*007e*/ 	.byte	0x61, 0x69, 0x74, 0x73, 0x5f, 0x73, 0x6d, 0x31, 0x30, 0x30, 0x2e, 0x68, 0x70, 0x70, 0x00
	.type		$str$25,@object
	.size		$str$25,(__unnamed_1 - $str$25)
$str$25:
        /*008d*/ 	.byte	0x28, 0x28, 0x75, 0x69, 0x6e, 0x74, 0x33, 0x32, 0x5f, 0x74, 0x28, 0x74, 0x68, 0x72, 0x65, 0x61
        /*009d*/ 	.byte	0x64, 0x49, 0x64, 0x78, 0x2e, 0x78, 0x29, 0x20, 0x2f, 0x20, 0x33, 0x32, 0x29, 0x20, 0x25, 0x20
        /*00ad*/ 	.byte	0x34, 0x29, 0x20, 0x3d, 0x3d, 0x20, 0x28, 0x28, 0x28, 0x74, 0x6d, 0x65, 0x6d, 0x5f, 0x61, 0x64
        /*00bd*/ 	.byte	0x64, 0x72, 0x20, 0x3e, 0x3e, 0x20, 0x31, 0x36, 0x29, 0x20, 0x2f, 0x20, 0x33, 0x32, 0x29, 0x20
        /*00cd*/ 	.byte	0x25, 0x20, 0x34, 0x29, 0x00
	.type		__unnamed_1,@object
	.size		__unnamed_1,(__unnamed_2 - __unnamed_1)
__unnamed_1:
        /*00d2*/ 	.byte	0x61, 0x75, 0x74, 0x6f, 0x20, 0x63, 0x75, 0x74, 0x65, 0x3a, 0x3a, 0x61, 0x73, 0x5f, 0x70, 0x6f
        /* <DEDUP_REMOVED lines=24> */
        /*0262*/ 	.byte	0x3c, 0x34, 0x30, 0x39, 0x36, 0x3e, 0x3e, 0x3e, 0x3e, 0x5d, 0x00
	.type		__unnamed_2,@object
	.size		__unnamed_2,(.L_2 - __unnamed_2)
__unnamed_2:
        /* <DEDUP_REMOVED lines=40> */
        /*04ed*/ 	.byte	0x74, 0x65, 0x3a, 0x3a, 0x43, 0x3c, 0x30, 0x3e, 0x3e, 0x3e, 0x3e, 0x5d, 0x00
.L_2:


//--------------------- .nv.shared._ZN7cutlass13device_kernelINS_4gemm6kernel13GemmUniversalIN4cute5tupleIJiiiiEEENS1_10collective13CollectiveMmaINS1_35MainloopSm100TmaUmmaWarpSpecializedILi4ELi2ELi4ENS5_IJNS4_1CILi1EEESB_SB_EEEEENS5_IJNSA_ILi64EEESE_NSA_ILi128EEEEEENS_12float_e5m2_tENS5_IJlSB_lEEESH_SI_NS4_8TiledMMAINS4_8MMA_AtomIJNS4_10MMA_TraitsINS4_19SM100_MMA_F8F6F4_SSEJSH_SH_fSE_SE_NS4_17integral_constantINS4_4UMMA5MajorELSP_0EEESQ_NSN_INSO_7ScaleInELSR_0EEESS_EEEEEENS4_6LayoutISC_NS5_IJNSA_ILi0EEESW_SW_EEEEENS5_IJNS4_10UnderscoreESZ_SZ_EEEEENS4_13SM90_TMA_LOADENS4_14ComposedLayoutINS4_7SwizzleILi3ELi4ELi3EEENS4_18smem_ptr_flag_bitsILi8EEENSV_INS5_IJNSA_ILi8EEESF_EEENS5_IJSF_SB_EEEEEEEvNS4_8identityES12_S1C_vS1D_EENS_8epilogue10collective18CollectiveEpilogueINS1F_23Sm100TmaWarpSpecializedILi1ELi1ELi32ELb0ELb0EEEJSG_NS5_IJNSV_ISE_SB_EES1K_EEESH_SI_SH_SI_NS1F_6fusion15FusionCallbacksIS1J_NS1M_17LinearCombinationISH_fSH_fLNS_15FloatRoundStyleE2EEESG_S1L_JEEENS4_5SM1004TMEM4LOAD26SM100_TMEM_LOAD_16dp32b32xES12_NS13_INS14_ILi2ELi4ELi3EEES17_NSV_INS5_IJS18_SE_EEENS5_IJSE_SB_EEEEEEENS4_39AutoVectorizingCopyWithAssumedAlignmentILi128EEENS4_14SM90_TMA_STOREES20_S22_S22_EEEvvEEEEvNT_6ParamsE --------------------------
	.section	.nv.shared._ZN7cutlass13device_kernelINS_4gemm6kernel13GemmUniversalIN4cute5tupleIJiiiiEEENS1_10collective13CollectiveMmaINS1_35MainloopSm100TmaUmmaWarpSpecializedILi4ELi2ELi4ENS5_IJNS4_1CILi1EEESB_SB_EEEEENS5_IJNSA_ILi64EEESE_NSA_ILi128EEEEEENS_12float_e5m2_tENS5_IJlSB_lEEESH_SI_NS4_8TiledMMAINS4_8MMA_AtomIJNS4_10MMA_TraitsINS4_19SM100_MMA_F8F6F4_SSEJSH_SH_fSE_SE_NS4_17integral_constantINS4_4UMMA5MajorELSP_0EEESQ_NSN_INSO_7ScaleInELSR_0EEESS_EEEEEENS4_6LayoutISC_NS5_IJNSA_ILi0EEESW_SW_EEEEENS5_IJNS4_10UnderscoreESZ_SZ_EEEEENS4_13SM90_TMA_LOADENS4_14ComposedLayoutINS4_7SwizzleILi3ELi4ELi3EEENS4_18smem_ptr_flag_bitsILi8EEENSV_INS5_IJNSA_ILi8EEESF_EEENS5_IJSF_SB_EEEEEEEvNS4_8identityES12_S1C_vS1D_EENS_8epilogue10collective18CollectiveEpilogueINS1F_23Sm100TmaWarpSpecializedILi1ELi1ELi32ELb0ELb0EEEJSG_NS5_IJNSV_ISE_SB_EES1K_EEESH_SI_SH_SI_NS1F_6fusion15FusionCallbacksIS1J_NS1M_17LinearCombinationISH_fSH_fLNS_15FloatRoundStyleE2EEESG_S1L_JEEENS4_5SM1004TMEM4LOAD26SM100_TMEM_LOAD_16dp32b32xES12_NS13_INS14_ILi2ELi4ELi3EEES17_NSV_INS5_IJS18_SE_EEENS5_IJSE_SB_EEEEEEENS4_39AutoVectorizingCopyWithAssumedAlignmentILi128EEENS4_14SM90_TMA_STOREES20_S22_S22_EEEvvEEEEvNT_6ParamsE,"aw",@nobits
	.sectionflags	@""
	.align	16
	.zero		1024


//--------------------- .nv.shared.reserved.0     --------------------------
	.section	.nv.shared.reserved.0,"aw",@nobits
	.weak		__nv_reservedSMEM_offset_0_alias
	.size		__nv_reservedSMEM_offset_0_alias, 0, 64
	.other		__nv_reservedSMEM_offset_0_alias,@"STO_CUDA_RESERVED_SHARED STV_DEFAULT"
__nv_reservedSMEM_offset_0_alias:
	.zero		0
.nv.shared.reserved.0:
	.zero		64
	.weak		__nv_reservedSMEM_tcgen05_partition
	.type		__nv_reservedSMEM_tcgen05_partition,@object
	.size		__nv_reservedSMEM_tcgen05_partition,(.L_0 - __nv_reservedSMEM_tcgen05_partition)
__nv_reservedSMEM_tcgen05_partition:
	.zero		32
.L_0:


//--------------------- .nv.global                --------------------------
	.section	.nv.global,"aw",@nobits
.nv.global:
	.type		_ZN40_INTERNAL_f9d8e307_4_k_cu_e5e066bd_217014cute1_E,@object
	.size		_ZN40_INTERNAL_f9d8e307_4_k_cu_e5e066bd_217014cute1_E,(_ZN40_INTERNAL_f9d8e307_4_k_cu_e5e066bd_217014cuda3std3__45__cpo6cbeginE - _ZN40_INTERNAL_f9d8e307_4_k_cu_e5e066bd_217014cute1_E)
_ZN40_INTERNAL_f9d8e307_4_k_cu_e5e066bd_217014cute1_E:
	.zero		1
	.type		_ZN40_INTERNAL_f9d8e307_4_k_cu_e5e066bd_217014cuda3std3__45__cpo6cbeginE,@object
	.size		_ZN40_INTERNAL_f9d8e307_4_k_cu_e5e066bd_217014cuda3std3__45__cpo6cbeginE,(_ZN40_INTERNAL_f9d8e307_4_k_cu_e5e066bd_217014cuda3std3__48in_placeE - _ZN40_INTERNAL_f9d8e307_4_k_cu_e5e066bd_217014cuda3std3__45__cpo6cbeginE)
_ZN40_INTERNAL_f9d8e307_4_k_cu_e5e066bd_217014cuda3std3__45__cpo6cbeginE:
	.zero		1
	.type		_ZN40_INTERNAL_f9d8e307_4_k_cu_e5e066bd_217014cuda3std3__48in_placeE,@object
	.size		_ZN40_INTERNAL_f9d8e307_4_k_cu_e5e066bd_217014cuda3std3__48in_placeE,(_ZN40_INTERNAL_f9d8e307_4_k_cu_e5e066bd_217014cuda3std6ranges3__45__cpo9iter_moveE - _ZN40_INTERNAL_f9d8e307_4_k_cu_e5e066bd_217014cuda3std3__48in_placeE)
_ZN40_INTERNAL_f9d8e307_4_k_cu_e5e066bd_217014cuda3std3__48in_placeE:
	.zero		1
	.type		_ZN40_INTERNAL_f9d8e307_4_k_cu_e5e066bd_217014cuda3std6ranges3__45__cpo9iter_moveE,@object
	.size		_ZN40_INTERNAL_f9d8e307_4_k_cu_e5e066bd_217014cuda3std6ranges3__45__cpo9iter_moveE,(_ZN40_INTERNAL_f9d8e307_4_k_cu_e5e066bd_217014cuda3std3__45__cpo5beginE - _ZN40_INTERNAL_f9d8e307_4_k_cu_e5e066bd_217014cuda3std6ranges3__45__cpo9iter_moveE)
_ZN40_INTERNAL_f9d8e307_4_k_cu_e5e066bd_217014cuda3std6ranges3__45__cpo9iter_moveE:
	.zero		1
	.type		_ZN40_INTERNAL_f9d8e307_4_k_cu_e5e066bd_217014cuda3std3__45__cpo5beginE,@object
	.size		_ZN40_INTERNAL_f9d8e307_4_k_cu_e5e066bd_217014cuda3std3__45__cpo5beginE,(_ZN40_INTERNAL_f9d8e307_4_k_cu_e5e066bd_217014cuda3std3__442_GLOBAL__N__f9d8e307_4_k_cu_e5e066bd_217016ignoreE - _ZN40_INTERNAL_f9d8e307_4_k_cu_e5e066bd_217014cuda3std3__45__cpo5beginE)
_ZN40_INTERNAL_f9d8e307_4_k_cu_e5e066bd_217014cuda3std3__45__cpo5beginE:
	.zero		1
	.type		_ZN40_INTERNAL_f9d8e307_4_k_cu_e5e066bd_217014cuda3std3__442_GLOBAL__N__f9d8e307_4_k_cu_e5e066bd_217016ignoreE,@object
	.size		_ZN40_INTERNAL_f9d8e307_4_k_cu_e5e066bd_217014cuda3std3__442_GLOBAL__N__f9d8e307_4_k_cu_e5e066bd_217016ignoreE,(_ZN40_INTERNAL_f9d8e307_4_k_cu_e5e066bd_217014cute7productE - _ZN40_INTERNAL_f9d8e307_4_k_cu_e5e066bd_217014cuda3std3__442_GLOBAL__N__f9d8e307_4_k_cu_e5e066bd_217016ignoreE)
_ZN40_INTERNAL_f9d8e307_4_k_cu_e5e066bd_217014cuda3std3__442_GLOBAL__N__f9d8e307_4_k_cu_e5e066bd_217016ignoreE:
	.zero		1
	.type		_ZN40_INTERNAL_f9d8e307_4_k_cu_e5e066bd_217014cute7productE,@object
	.size		_ZN40_INTERNAL_f9d8e307_4_k_cu_e5e066bd_217014cute7productE,(_ZN40_INTERNAL_f9d8e307_4_k_cu_e5e066bd_217014cuda3std3__45__cpo3endE - _ZN40_INTERNAL_f9d8e307_4_k_cu_e5e066bd_217014cute7productE)
_ZN40_INTERNAL_f9d8e307_4_k_cu_e5e066bd_217014cute7productE:
	.zero		1
	.type		_ZN40_INTERNAL_f9d8e307_4_k_cu_e5e066bd_217014cuda3std3__45__cpo3endE,@object
	.size		_ZN40_INTERNAL_f9d8e307_4_k_cu_e5e066bd_217014cuda3std3__45__cpo3endE,(_ZN40_INTERNAL_f9d8e307_4_k_cu_e5e066bd_217014cuda3std3__419piecewise_constructE - _ZN40_INTERNAL_f9d8e307_4_k_cu_e5e066bd_217014cuda3std3__45__cpo3endE)
_ZN40_INTERNAL_f9d8e307_4_k_cu_e5e066bd_217014cuda3std3__45__cpo3endE:
	.zero		1
	.type		_ZN40_INTERNAL_f9d8e307_4_k_cu_e5e066bd_217014cuda3std3__419piecewise_constructE,@object
	.size		_ZN40_INTERNAL_f9d8e307_4_k_cu_e5e066bd_217014cuda3std3__419piecewise_constructE,(_ZN40_INTERNAL_f9d8e307_4_k_cu_e5e066bd_217014cuda3std3__45__cpo4cendE - _ZN40_INTERNAL_f9d8e307_4_k_cu_e5e066bd_217014cuda3std3__419piecewise_constructE)
_ZN40_INTERNAL_f9d8e307_4_k_cu_e5e066bd_217014cuda3std3__419piecewise_constructE:
	.zero		1
	.type		_ZN40_INTERNAL_f9d8e307_4_k_cu_e5e066bd_217014cuda3std3__45__cpo4cendE,@object
	.size		_ZN40_INTERNAL_f9d8e307_4_k_cu_e5e066bd_217014cuda3std3__45__cpo4cendE,(_ZN40_INTERNAL_f9d8e307_4_k_cu_e5e066bd_217014cuda3std6ranges3__45__cpo4swapE - _ZN40_INTERNAL_f9d8e307_4_k_cu_e5e066bd_217014cuda3std3__45__cpo4cendE)
_ZN40_INTERNAL_f9d8e307_4_k_cu_e5e066bd_217014cuda3std3__45__cpo4cendE:
	.zero		1
	.type		_ZN40_INTERNAL_f9d8e307_4_k_cu_e5e066bd_217014cuda3std6ranges3__45__cpo4swapE,@object
	.size		_ZN40_INTERNAL_f9d8e307_4_k_cu_e5e066bd_217014cuda3std6ranges3__45__cpo4swapE,(.L_10 - _ZN40_INTERNAL_f9d8e307_4_k_cu_e5e066bd_217014cuda3std6ranges3__45__cpo4swapE)
_ZN40_INTERNAL_f9d8e307_4_k_cu_e5e066bd_217014cuda3std6ranges3__45__cpo4swapE:
	.zero		1
.L_10:


//--------------------- .nv.constant0._ZN7cutlass13device_kernelINS_4gemm6kernel13GemmUniversalIN4cute5tupleIJiiiiEEENS1_10collective13CollectiveMmaINS1_35MainloopSm100TmaUmmaWarpSpecializedILi4ELi2ELi4ENS5_IJNS4_1CILi1EEESB_SB_EEEEENS5_IJNSA_ILi64EEESE_NSA_ILi128EEEEEENS_12float_e5m2_tENS5_IJlSB_lEEESH_SI_NS4_8TiledMMAINS4_8MMA_AtomIJNS4_10MMA_TraitsINS4_19SM100_MMA_F8F6F4_SSEJSH_SH_fSE_SE_NS4_17integral_constantINS4_4UMMA5MajorELSP_0EEESQ_NSN_INSO_7ScaleInELSR_0EEESS_EEEEEENS4_6LayoutISC_NS5_IJNSA_ILi0EEESW_SW_EEEEENS5_IJNS4_10UnderscoreESZ_SZ_EEEEENS4_13SM90_TMA_LOADENS4_14ComposedLayoutINS4_7SwizzleILi3ELi4ELi3EEENS4_18smem_ptr_flag_bitsILi8EEENSV_INS5_IJNSA_ILi8EEESF_EEENS5_IJSF_SB_EEEEEEEvNS4_8identityES12_S1C_vS1D_EENS_8epilogue10collective18CollectiveEpilogueINS1F_23Sm100TmaWarpSpecializedILi1ELi1ELi32ELb0ELb0EEEJSG_NS5_IJNSV_ISE_SB_EES1K_EEESH_SI_SH_SI_NS1F_6fusion15FusionCallbacksIS1J_NS1M_17LinearCombinationISH_fSH_fLNS_15FloatRoundStyleE2EEESG_S1L_JEEENS4_5SM1004TMEM4LOAD26SM100_TMEM_LOAD_16dp32b32xES12_NS13_INS14_ILi2ELi4ELi3EEES17_NSV_INS5_IJS18_SE_EEENS5_IJSE_SB_EEEEEEENS4_39AutoVectorizingCopyWithAssumedAlignmentILi128EEENS4_14SM90_TMA_STOREES20_S22_S22_EEEvvEEEEvNT_6ParamsE --------------------------
	.section	.nv.constant0._ZN7cutlass13device_kernelINS_4gemm6kernel13GemmUniversalIN4cute5tupleIJiiiiEEENS1_10collective13CollectiveMmaINS1_35MainloopSm100TmaUmmaWarpSpecializedILi4ELi2ELi4ENS5_IJNS4_1CILi1EEESB_SB_EEEEENS5_IJNSA_ILi64EEESE_NSA_ILi128EEEEEENS_12float_e5m2_tENS5_IJlSB_lEEESH_SI_NS4_8TiledMMAINS4_8MMA_AtomIJNS4_10MMA_TraitsINS4_19SM100_MMA_F8F6F4_SSEJSH_SH_fSE_SE_NS4_17integral_constantINS4_4UMMA5MajorELSP_0EEESQ_NSN_INSO_7ScaleInELSR_0EEESS_EEEEEENS4_6LayoutISC_NS5_IJNSA_ILi0EEESW_SW_EEEEENS5_IJNS4_10UnderscoreESZ_SZ_EEEEENS4_13SM90_TMA_LOADENS4_14ComposedLayoutINS4_7SwizzleILi3ELi4ELi3EEENS4_18smem_ptr_flag_bitsILi8EEENSV_INS5_IJNSA_ILi8EEESF_EEENS5_IJSF_SB_EEEEEEEvNS4_8identityES12_S1C_vS1D_EENS_8epilogue10collective18CollectiveEpilogueINS1F_23Sm100TmaWarpSpecializedILi1ELi1ELi32ELb0ELb0EEEJSG_NS5_IJNSV_ISE_SB_EES1K_EEESH_SI_SH_SI_NS1F_6fusion15FusionCallbacksIS1J_NS1M_17LinearCombinationISH_fSH_fLNS_15FloatRoundStyleE2EEESG_S1L_JEEENS4_5SM1004TMEM4LOAD26SM100_TMEM_LOAD_16dp32b32xES12_NS13_INS14_ILi2ELi4ELi3EEES17_NSV_INS5_IJS18_SE_EEENS5_IJSE_SB_EEEEEEENS4_39AutoVectorizingCopyWithAssumedAlignmentILi128EEENS4_14SM90_TMA_STOREES20_S22_S22_EEEvvEEEEvNT_6ParamsE,"a",@progbits
	.sectionflags	@""
	.align	4
.nv.constant0._ZN7cutlass13device_kernelINS_4gemm6kernel13GemmUniversalIN4cute5tupleIJiiiiEEENS1_10collective13CollectiveMmaINS1_35MainloopSm100TmaUmmaWarpSpecializedILi4ELi2ELi4ENS5_IJNS4_1CILi1EEESB_SB_EEEEENS5_IJNSA_ILi64EEESE_NSA_ILi128EEEEEENS_12float_e5m2_tENS5_IJlSB_lEEESH_SI_NS4_8TiledMMAINS4_8MMA_AtomIJNS4_10MMA_TraitsINS4_19SM100_MMA_F8F6F4_SSEJSH_SH_fSE_SE_NS4_17integral_constantINS4_4UMMA5MajorELSP_0EEESQ_NSN_INSO_7ScaleInELSR_0EEESS_EEEEEENS4_6LayoutISC_NS5_IJNSA_ILi0EEESW_SW_EEEEENS5_IJNS4_10UnderscoreESZ_SZ_EEEEENS4_13SM90_TMA_LOADENS4_14ComposedLayoutINS4_7SwizzleILi3ELi4ELi3EEENS4_18smem_ptr_flag_bitsILi8EEENSV_INS5_IJNSA_ILi8EEESF_EEENS5_IJSF_SB_EEEEEEEvNS4_8identityES12_S1C_vS1D_EENS_8epilogue10collective18CollectiveEpilogueINS1F_23Sm100TmaWarpSpecializedILi1ELi1ELi32ELb0ELb0EEEJSG_NS5_IJNSV_ISE_SB_EES1K_EEESH_SI_SH_SI_NS1F_6fusion15FusionCallbacksIS1J_NS1M_17LinearCombinationISH_fSH_fLNS_15FloatRoundStyleE2EEESG_S1L_JEEENS4_5SM1004TMEM4LOAD26SM100_TMEM_LOAD_16dp32b32xES12_NS13_INS14_ILi2ELi4ELi3EEES17_NSV_INS5_IJS18_SE_EEENS5_IJSE_SB_EEEEEEENS4_39AutoVectorizingCopyWithAssumedAlignmentILi128EEENS4_14SM90_TMA_STOREES20_S22_S22_EEEvvEEEEvNT_6ParamsE:
	.zero		2944


//--------------------- SYMBOLS --------------------------

	.type		.nv.reservedSmem.offset0,@object
	.size		.nv.reservedSmem.offset0,0x4
	.type		.nv.reservedSmem.cap,@object
	.size		.nv.reservedSmem.cap,0x4
	.type		__assertfail,@function
